//
// Generated by NVIDIA NVVM Compiler
//
// Compiler Build ID: CL-36424714
// Cuda compilation tools, release 13.0, V13.0.88
// Based on NVVM 20.0.0
//

.version 9.0
.target sm_100
.address_size 64

	// .globl	_Z26int2_backward_dx_tc_kernelPK6__halfPKhPS_fiii
// _ZZ26int2_backward_dx_tc_kernelPK6__halfPKhPS_fiiiE7dY_smem has been demoted
// _ZZ26int2_backward_dx_tc_kernelPK6__halfPKhPS_fiiiE6W_smem has been demoted
// _ZZ26int2_backward_dx_tc_kernelPK6__halfPKhPS_fiiiE9out_tiles has been demoted

.visible .entry _Z26int2_backward_dx_tc_kernelPK6__halfPKhPS_fiii(
	.param .u64 .ptr .align 1 _Z26int2_backward_dx_tc_kernelPK6__halfPKhPS_fiii_param_0,
	.param .u64 .ptr .align 1 _Z26int2_backward_dx_tc_kernelPK6__halfPKhPS_fiii_param_1,
	.param .u64 .ptr .align 1 _Z26int2_backward_dx_tc_kernelPK6__halfPKhPS_fiii_param_2,
	.param .f32 _Z26int2_backward_dx_tc_kernelPK6__halfPKhPS_fiii_param_3,
	.param .u32 _Z26int2_backward_dx_tc_kernelPK6__halfPKhPS_fiii_param_4,
	.param .u32 _Z26int2_backward_dx_tc_kernelPK6__halfPKhPS_fiii_param_5,
	.param .u32 _Z26int2_backward_dx_tc_kernelPK6__halfPKhPS_fiii_param_6
)
.maxntid 128
{
	.reg .pred 	%p<131>;
	.reg .b16 	%rs<267>;
	.reg .b32 	%r<659>;
	.reg .b32 	%f<83>;
	.reg .b64 	%rd<119>;
	// demoted variable
	.shared .align 2 .b8 _ZZ26int2_backward_dx_tc_kernelPK6__halfPKhPS_fiiiE7dY_smem[5120];
	// demoted variable
	.shared .align 2 .b8 _ZZ26int2_backward_dx_tc_kernelPK6__halfPKhPS_fiiiE6W_smem[4608];
	// demoted variable
	.shared .align 2 .b8 _ZZ26int2_backward_dx_tc_kernelPK6__halfPKhPS_fiiiE9out_tiles[3072];
	ld.param.u64 	%rd4, [_Z26int2_backward_dx_tc_kernelPK6__halfPKhPS_fiii_param_0];
	ld.param.u64 	%rd5, [_Z26int2_backward_dx_tc_kernelPK6__halfPKhPS_fiii_param_1];
	ld.param.u64 	%rd6, [_Z26int2_backward_dx_tc_kernelPK6__halfPKhPS_fiii_param_2];
	ld.param.f32 	%f1, [_Z26int2_backward_dx_tc_kernelPK6__halfPKhPS_fiii_param_3];
	ld.param.u32 	%r299, [_Z26int2_backward_dx_tc_kernelPK6__halfPKhPS_fiii_param_4];
	ld.param.u32 	%r300, [_Z26int2_backward_dx_tc_kernelPK6__halfPKhPS_fiii_param_5];
	ld.param.u32 	%r301, [_Z26int2_backward_dx_tc_kernelPK6__halfPKhPS_fiii_param_6];
	cvta.to.global.u64 	%rd1, %rd4;
	cvta.to.global.u64 	%rd2, %rd5;
	cvta.to.global.u64 	%rd3, %rd6;
	mov.u32 	%r1, %tid.x;
	shr.u32 	%r2, %r1, 5;
	and.b32  	%r658, %r1, 31;
	shr.u32 	%r4, %r1, 6;
	and.b32  	%r5, %r2, 1;
	mov.u32 	%r302, %ctaid.y;
	shl.b32 	%r6, %r302, 6;
	mov.u32 	%r303, %ctaid.x;
	shl.b32 	%r7, %r303, 6;
	mov.f32 	%f2, 0f00000000;
	// begin inline asm
	{  cvt.rn.f16.f32 %rs90, %f2;}

	// end inline asm
	mov.b32 	%r586, {%rs90, %rs90};
	setp.lt.s32 	%p1, %r300, 1;
	mov.u32 	%r587, %r586;
	mov.u32 	%r588, %r586;
	mov.u32 	%r589, %r586;
	mov.u32 	%r590, %r586;
	mov.u32 	%r591, %r586;
	mov.u32 	%r592, %r586;
	mov.u32 	%r593, %r586;
	mov.u32 	%r594, %r586;
	mov.u32 	%r595, %r586;
	mov.u32 	%r596, %r586;
	mov.u32 	%r597, %r586;
	mov.u32 	%r598, %r586;
	mov.u32 	%r599, %r586;
	mov.u32 	%r600, %r586;
	mov.u32 	%r601, %r586;
	@%p1 bra 	$L__BB0_75;
	add.s32 	%r305, %r301, 3;
	shr.s32 	%r306, %r305, 31;
	shr.u32 	%r307, %r306, 30;
	add.s32 	%r308, %r305, %r307;
	shr.s32 	%r309, %r308, 2;
	shl.b32 	%r310, %r1, 2;
	and.b32  	%r311, %r310, 60;
	add.s32 	%r10, %r2, %r6;
	or.b32  	%r312, %r1, 128;
	shr.u32 	%r313, %r312, 5;
	add.s32 	%r11, %r313, %r6;
	mov.u32 	%r314, _ZZ26int2_backward_dx_tc_kernelPK6__halfPKhPS_fiiiE7dY_smem;
	mad.lo.s32 	%r315, %r313, 80, %r314;
	shl.b32 	%r316, %r658, 1;
	add.s32 	%r12, %r315, %r316;
	or.b32  	%r317, %r1, 256;
	shr.u32 	%r318, %r317, 5;
	add.s32 	%r13, %r318, %r6;
	mad.lo.s32 	%r319, %r318, 80, %r314;
	add.s32 	%r14, %r319, %r316;
	or.b32  	%r320, %r1, 384;
	shr.u32 	%r321, %r320, 5;
	add.s32 	%r15, %r321, %r6;
	mad.lo.s32 	%r322, %r321, 80, %r314;
	add.s32 	%r16, %r322, %r316;
	or.b32  	%r323, %r1, 512;
	shr.u32 	%r324, %r323, 5;
	add.s32 	%r17, %r324, %r6;
	mad.lo.s32 	%r325, %r324, 80, %r314;
	add.s32 	%r18, %r325, %r316;
	or.b32  	%r326, %r1, 640;
	shr.u32 	%r327, %r326, 5;
	add.s32 	%r19, %r327, %r6;
	or.b32  	%r328, %r1, 768;
	shr.u32 	%r329, %r328, 5;
	add.s32 	%r20, %r329, %r6;
	or.b32  	%r330, %r1, 896;
	shr.u32 	%r331, %r330, 5;
	add.s32 	%r21, %r331, %r6;
	or.b32  	%r332, %r1, 1024;
	shr.u32 	%r333, %r332, 5;
	add.s32 	%r22, %r333, %r6;
	or.b32  	%r334, %r1, 1152;
	shr.u32 	%r335, %r334, 5;
	add.s32 	%r23, %r335, %r6;
	mad.lo.s32 	%r336, %r335, 80, %r314;
	add.s32 	%r24, %r336, %r316;
	or.b32  	%r337, %r1, 1280;
	shr.u32 	%r338, %r337, 5;
	add.s32 	%r25, %r338, %r6;
	mad.lo.s32 	%r339, %r338, 80, %r314;
	add.s32 	%r26, %r339, %r316;
	or.b32  	%r340, %r1, 1408;
	shr.u32 	%r341, %r340, 5;
	add.s32 	%r27, %r341, %r6;
	mad.lo.s32 	%r342, %r341, 80, %r314;
	add.s32 	%r28, %r342, %r316;
	or.b32  	%r343, %r1, 1536;
	shr.u32 	%r344, %r343, 5;
	add.s32 	%r29, %r344, %r6;
	mad.lo.s32 	%r345, %r344, 80, %r314;
	add.s32 	%r30, %r345, %r316;
	or.b32  	%r346, %r1, 1664;
	shr.u32 	%r347, %r346, 5;
	add.s32 	%r31, %r347, %r6;
	mad.lo.s32 	%r348, %r347, 80, %r314;
	add.s32 	%r32, %r348, %r316;
	or.b32  	%r349, %r1, 1792;
	shr.u32 	%r350, %r349, 5;
	add.s32 	%r33, %r350, %r6;
	mad.lo.s32 	%r351, %r350, 80, %r314;
	add.s32 	%r34, %r351, %r316;
	or.b32  	%r352, %r1, 1920;
	shr.u32 	%r353, %r352, 5;
	add.s32 	%r35, %r353, %r6;
	mad.lo.s32 	%r354, %r353, 80, %r314;
	add.s32 	%r36, %r354, %r316;
	shr.u32 	%r561, %r1, 4;
	add.s32 	%r38, %r311, %r7;
	shr.s32 	%r355, %r38, 2;
	mov.u32 	%r356, _ZZ26int2_backward_dx_tc_kernelPK6__halfPKhPS_fiiiE6W_smem;
	mad.lo.s32 	%r357, %r561, 144, %r356;
	shl.b32 	%r358, %r1, 3;
	and.b32  	%r359, %r358, 120;
	add.s32 	%r39, %r357, %r359;
	add.s32 	%r40, %r38, 1;
	add.s32 	%r41, %r38, 2;
	add.s32 	%r42, %r38, 3;
	shr.u32 	%r580, %r312, 4;
	mad.lo.s32 	%r360, %r580, 144, %r356;
	add.s32 	%r44, %r360, %r359;
	shr.u32 	%r582, %r317, 4;
	mad.lo.s32 	%r361, %r582, 144, %r356;
	add.s32 	%r46, %r361, %r359;
	shr.u32 	%r584, %r320, 4;
	mad.lo.s32 	%r362, %r584, 144, %r356;
	add.s32 	%r48, %r362, %r359;
	mad.lo.s32 	%r49, %r4, 2560, %r314;
	shl.b32 	%r363, %r5, 6;
	add.s32 	%r50, %r356, %r363;
	mad.lo.s32 	%r585, %r309, %r584, %r355;
	shl.b32 	%r52, %r309, 5;
	mad.lo.s32 	%r583, %r309, %r582, %r355;
	mad.lo.s32 	%r581, %r309, %r580, %r355;
	mad.lo.s32 	%r579, %r35, %r300, %r658;
	mad.lo.s32 	%r578, %r33, %r300, %r658;
	mad.lo.s32 	%r577, %r31, %r300, %r658;
	mad.lo.s32 	%r576, %r29, %r300, %r658;
	mad.lo.s32 	%r575, %r27, %r300, %r658;
	mad.lo.s32 	%r574, %r25, %r300, %r658;
	mad.lo.s32 	%r573, %r23, %r300, %r658;
	mad.lo.s32 	%r572, %r22, %r300, %r658;
	mad.lo.s32 	%r571, %r21, %r300, %r658;
	mad.lo.s32 	%r570, %r20, %r300, %r658;
	mad.lo.s32 	%r569, %r19, %r300, %r658;
	mad.lo.s32 	%r568, %r17, %r300, %r658;
	mad.lo.s32 	%r567, %r15, %r300, %r658;
	mad.lo.s32 	%r566, %r13, %r300, %r658;
	mad.lo.s32 	%r565, %r11, %r300, %r658;
	mad.lo.s32 	%r564, %r10, %r300, %r658;
	mad.lo.s32 	%r562, %r309, %r561, %r355;
	mov.b32 	%r602, 0;
	mov.u32 	%r563, %r658;
	mov.u32 	%r587, %r586;
	mov.u32 	%r588, %r586;
	mov.u32 	%r589, %r586;
	mov.u32 	%r590, %r586;
	mov.u32 	%r591, %r586;
	mov.u32 	%r592, %r586;
	mov.u32 	%r593, %r586;
	mov.u32 	%r594, %r586;
	mov.u32 	%r595, %r586;
	mov.u32 	%r596, %r586;
	mov.u32 	%r597, %r586;
	mov.u32 	%r598, %r586;
	mov.u32 	%r599, %r586;
	mov.u32 	%r600, %r586;
	mov.u32 	%r601, %r586;
$L__BB0_2:
	setp.lt.s32 	%p2, %r10, %r299;
	setp.lt.s32 	%p3, %r563, %r300;
	and.pred  	%p4, %p2, %p3;
	mov.u16 	%rs235, %rs90;
	@%p4 bra 	$L__BB0_3;
	bra.uni 	$L__BB0_4;
$L__BB0_3:
	mul.wide.u32 	%rd7, %r564, 2;
	add.s64 	%rd8, %rd1, %rd7;
	ld.global.nc.u16 	%rs235, [%rd8];
$L__BB0_4:
	setp.ge.s32 	%p5, %r563, %r300;
	setp.ge.s32 	%p6, %r11, %r299;
	mov.u32 	%r364, _ZZ26int2_backward_dx_tc_kernelPK6__halfPKhPS_fiiiE7dY_smem;
	mad.lo.s32 	%r365, %r2, 80, %r364;
	shl.b32 	%r366, %r658, 1;
	add.s32 	%r367, %r365, %r366;
	st.shared.u16 	[%r367], %rs235;
	or.pred  	%p7, %p6, %p5;
	mov.u16 	%rs236, %rs90;
	@%p7 bra 	$L__BB0_6;
	mul.wide.u32 	%rd9, %r565, 2;
	add.s64 	%rd10, %rd1, %rd9;
	ld.global.nc.u16 	%rs236, [%rd10];
$L__BB0_6:
	setp.ge.s32 	%p8, %r563, %r300;
	setp.ge.s32 	%p9, %r13, %r299;
	st.shared.u16 	[%r12], %rs236;
	or.pred  	%p10, %p9, %p8;
	mov.u16 	%rs237, %rs90;
	@%p10 bra 	$L__BB0_8;
	mul.wide.u32 	%rd11, %r566, 2;
	add.s64 	%rd12, %rd1, %rd11;
	ld.global.nc.u16 	%rs237, [%rd12];
$L__BB0_8:
	setp.ge.s32 	%p11, %r563, %r300;
	setp.ge.s32 	%p12, %r15, %r299;
	st.shared.u16 	[%r14], %rs237;
	or.pred  	%p13, %p12, %p11;
	mov.u16 	%rs238, %rs90;
	@%p13 bra 	$L__BB0_10;
	mul.wide.u32 	%rd13, %r567, 2;
	add.s64 	%rd14, %rd1, %rd13;
	ld.global.nc.u16 	%rs238, [%rd14];
$L__BB0_10:
	setp.ge.s32 	%p14, %r563, %r300;
	setp.ge.s32 	%p15, %r17, %r299;
	st.shared.u16 	[%r16], %rs238;
	or.pred  	%p16, %p15, %p14;
	mov.u16 	%rs239, %rs90;
	@%p16 bra 	$L__BB0_12;
	mul.wide.u32 	%rd15, %r568, 2;
	add.s64 	%rd16, %rd1, %rd15;
	ld.global.nc.u16 	%rs239, [%rd16];
$L__BB0_12:
	setp.ge.s32 	%p17, %r563, %r300;
	setp.ge.s32 	%p18, %r19, %r299;
	st.shared.u16 	[%r18], %rs239;
	or.pred  	%p19, %p18, %p17;
	mov.u16 	%rs240, %rs90;
	@%p19 bra 	$L__BB0_14;
	mul.wide.u32 	%rd17, %r569, 2;
	add.s64 	%rd18, %rd1, %rd17;
	ld.global.nc.u16 	%rs240, [%rd18];
$L__BB0_14:
	setp.ge.s32 	%p20, %r563, %r300;
	setp.ge.s32 	%p21, %r20, %r299;
	or.b32  	%r368, %r1, 640;
	shr.u32 	%r369, %r368, 5;
	mad.lo.s32 	%r371, %r369, 80, %r364;
	add.s32 	%r373, %r371, %r366;
	st.shared.u16 	[%r373], %rs240;
	or.pred  	%p22, %p21, %p20;
	mov.u16 	%rs241, %rs90;
	@%p22 bra 	$L__BB0_16;
	mul.wide.u32 	%rd19, %r570, 2;
	add.s64 	%rd20, %rd1, %rd19;
	ld.global.nc.u16 	%rs241, [%rd20];
$L__BB0_16:
	setp.ge.s32 	%p23, %r563, %r300;
	setp.ge.s32 	%p24, %r21, %r299;
	or.b32  	%r374, %r1, 768;
	shr.u32 	%r375, %r374, 5;
	mad.lo.s32 	%r377, %r375, 80, %r364;
	add.s32 	%r379, %r377, %r366;
	st.shared.u16 	[%r379], %rs241;
	or.pred  	%p25, %p24, %p23;
	mov.u16 	%rs242, %rs90;
	@%p25 bra 	$L__BB0_18;
	mul.wide.u32 	%rd21, %r571, 2;
	add.s64 	%rd22, %rd1, %rd21;
	ld.global.nc.u16 	%rs242, [%rd22];
$L__BB0_18:
	setp.ge.s32 	%p26, %r563, %r300;
	setp.ge.s32 	%p27, %r22, %r299;
	or.b32  	%r380, %r1, 896;
	shr.u32 	%r381, %r380, 5;
	mad.lo.s32 	%r383, %r381, 80, %r364;
	add.s32 	%r385, %r383, %r366;
	st.shared.u16 	[%r385], %rs242;
	or.pred  	%p28, %p27, %p26;
	mov.u16 	%rs243, %rs90;
	@%p28 bra 	$L__BB0_20;
	mul.wide.u32 	%rd23, %r572, 2;
	add.s64 	%rd24, %rd1, %rd23;
	ld.global.nc.u16 	%rs243, [%rd24];
$L__BB0_20:
	setp.ge.s32 	%p29, %r563, %r300;
	setp.ge.s32 	%p30, %r23, %r299;
	or.b32  	%r386, %r1, 1024;
	shr.u32 	%r387, %r386, 5;
	mad.lo.s32 	%r389, %r387, 80, %r364;
	add.s32 	%r391, %r389, %r366;
	st.shared.u16 	[%r391], %rs243;
	or.pred  	%p31, %p30, %p29;
	mov.u16 	%rs244, %rs90;
	@%p31 bra 	$L__BB0_22;
	mul.wide.u32 	%rd25, %r573, 2;
	add.s64 	%rd26, %rd1, %rd25;
	ld.global.nc.u16 	%rs244, [%rd26];
$L__BB0_22:
	setp.ge.s32 	%p32, %r563, %r300;
	setp.ge.s32 	%p33, %r25, %r299;
	st.shared.u16 	[%r24], %rs244;
	or.pred  	%p34, %p33, %p32;
	mov.u16 	%rs245, %rs90;
	@%p34 bra 	$L__BB0_24;
	mul.wide.u32 	%rd27, %r574, 2;
	add.s64 	%rd28, %rd1, %rd27;
	ld.global.nc.u16 	%rs245, [%rd28];
$L__BB0_24:
	setp.ge.s32 	%p35, %r563, %r300;
	setp.ge.s32 	%p36, %r27, %r299;
	st.shared.u16 	[%r26], %rs245;
	or.pred  	%p37, %p36, %p35;
	mov.u16 	%rs246, %rs90;
	@%p37 bra 	$L__BB0_26;
	mul.wide.u32 	%rd29, %r575, 2;
	add.s64 	%rd30, %rd1, %rd29;
	ld.global.nc.u16 	%rs246, [%rd30];
$L__BB0_26:
	setp.ge.s32 	%p38, %r563, %r300;
	setp.ge.s32 	%p39, %r29, %r299;
	st.shared.u16 	[%r28], %rs246;
	or.pred  	%p40, %p39, %p38;
	mov.u16 	%rs247, %rs90;
	@%p40 bra 	$L__BB0_28;
	mul.wide.u32 	%rd31, %r576, 2;
	add.s64 	%rd32, %rd1, %rd31;
	ld.global.nc.u16 	%rs247, [%rd32];
$L__BB0_28:
	setp.ge.s32 	%p41, %r563, %r300;
	setp.ge.s32 	%p42, %r31, %r299;
	st.shared.u16 	[%r30], %rs247;
	or.pred  	%p43, %p42, %p41;
	mov.u16 	%rs248, %rs90;
	@%p43 bra 	$L__BB0_30;
	mul.wide.u32 	%rd33, %r577, 2;
	add.s64 	%rd34, %rd1, %rd33;
	ld.global.nc.u16 	%rs248, [%rd34];
$L__BB0_30:
	setp.ge.s32 	%p44, %r563, %r300;
	setp.ge.s32 	%p45, %r33, %r299;
	st.shared.u16 	[%r32], %rs248;
	or.pred  	%p46, %p45, %p44;
	mov.u16 	%rs249, %rs90;
	@%p46 bra 	$L__BB0_32;
	mul.wide.u32 	%rd35, %r578, 2;
	add.s64 	%rd36, %rd1, %rd35;
	ld.global.nc.u16 	%rs249, [%rd36];
$L__BB0_32:
	setp.ge.s32 	%p47, %r563, %r300;
	setp.ge.s32 	%p48, %r35, %r299;
	st.shared.u16 	[%r34], %rs249;
	or.pred  	%p49, %p48, %p47;
	mov.u16 	%rs250, %rs90;
	@%p49 bra 	$L__BB0_34;
	mul.wide.u32 	%rd37, %r579, 2;
	add.s64 	%rd38, %rd1, %rd37;
	ld.global.nc.u16 	%rs250, [%rd38];
$L__BB0_34:
	setp.ge.s32 	%p50, %r38, %r301;
	st.shared.u16 	[%r36], %rs250;
	setp.ge.s32 	%p51, %r561, %r300;
	or.pred  	%p52, %p51, %p50;
	mov.u16 	%rs251, %rs90;
	mov.u16 	%rs252, %rs90;
	mov.u16 	%rs253, %rs90;
	mov.u16 	%rs254, %rs90;
	@%p52 bra 	$L__BB0_36;
	cvt.s64.s32 	%rd39, %r562;
	add.s64 	%rd40, %rd2, %rd39;
	ld.global.nc.u8 	%rs95, [%rd40];
	cvt.u16.u8 	%rs96, %rs95;
	and.b16  	%rs97, %rs96, 3;
	add.s16 	%rs98, %rs97, -1;
	shr.u16 	%rs99, %rs96, 2;
	and.b16  	%rs100, %rs99, 3;
	add.s16 	%rs101, %rs100, -1;
	shr.u16 	%rs102, %rs96, 4;
	and.b16  	%rs103, %rs102, 3;
	add.s16 	%rs104, %rs103, -1;
	shr.u16 	%rs105, %rs96, 6;
	add.s16 	%rs106, %rs105, -1;
	cvt.rn.f32.s16 	%f3, %rs98;
	// begin inline asm
	{  cvt.rn.f16.f32 %rs251, %f3;}

	// end inline asm
	cvt.rn.f32.s16 	%f4, %rs101;
	// begin inline asm
	{  cvt.rn.f16.f32 %rs252, %f4;}

	// end inline asm
	cvt.rn.f32.s16 	%f5, %rs104;
	// begin inline asm
	{  cvt.rn.f16.f32 %rs253, %f5;}

	// end inline asm
	cvt.rn.f32.s16 	%f6, %rs106;
	// begin inline asm
	{  cvt.rn.f16.f32 %rs254, %f6;}

	// end inline asm
$L__BB0_36:
	setp.ge.s32 	%p53, %r38, %r301;
	@%p53 bra 	$L__BB0_38;
	st.shared.u16 	[%r39], %rs251;
$L__BB0_38:
	setp.ge.s32 	%p54, %r40, %r301;
	@%p54 bra 	$L__BB0_40;
	st.shared.u16 	[%r39+2], %rs252;
$L__BB0_40:
	setp.ge.s32 	%p55, %r41, %r301;
	@%p55 bra 	$L__BB0_42;
	st.shared.u16 	[%r39+4], %rs253;
$L__BB0_42:
	setp.ge.s32 	%p56, %r42, %r301;
	@%p56 bra 	$L__BB0_44;
	st.shared.u16 	[%r39+6], %rs254;
$L__BB0_44:
	setp.ge.s32 	%p57, %r38, %r301;
	setp.ge.s32 	%p58, %r580, %r300;
	or.pred  	%p59, %p58, %p57;
	mov.u16 	%rs255, %rs90;
	mov.u16 	%rs256, %rs90;
	mov.u16 	%rs257, %rs90;
	mov.u16 	%rs258, %rs90;
	@%p59 bra 	$L__BB0_46;
	cvt.s64.s32 	%rd41, %r581;
	add.s64 	%rd42, %rd2, %rd41;
	ld.global.nc.u8 	%rs111, [%rd42];
	cvt.u16.u8 	%rs112, %rs111;
	and.b16  	%rs113, %rs112, 3;
	add.s16 	%rs114, %rs113, -1;
	shr.u16 	%rs115, %rs112, 2;
	and.b16  	%rs116, %rs115, 3;
	add.s16 	%rs117, %rs116, -1;
	shr.u16 	%rs118, %rs112, 4;
	and.b16  	%rs119, %rs118, 3;
	add.s16 	%rs120, %rs119, -1;
	shr.u16 	%rs121, %rs112, 6;
	add.s16 	%rs122, %rs121, -1;
	cvt.rn.f32.s16 	%f7, %rs114;
	// begin inline asm
	{  cvt.rn.f16.f32 %rs255, %f7;}

	// end inline asm
	cvt.rn.f32.s16 	%f8, %rs117;
	// begin inline asm
	{  cvt.rn.f16.f32 %rs256, %f8;}

	// end inline asm
	cvt.rn.f32.s16 	%f9, %rs120;
	// begin inline asm
	{  cvt.rn.f16.f32 %rs257, %f9;}

	// end inline asm
	cvt.rn.f32.s16 	%f10, %rs122;
	// begin inline asm
	{  cvt.rn.f16.f32 %rs258, %f10;}

	// end inline asm
$L__BB0_46:
	setp.ge.s32 	%p60, %r38, %r301;
	@%p60 bra 	$L__BB0_48;
	st.shared.u16 	[%r44], %rs255;
$L__BB0_48:
	setp.ge.s32 	%p61, %r40, %r301;
	@%p61 bra 	$L__BB0_50;
	st.shared.u16 	[%r44+2], %rs256;
$L__BB0_50:
	setp.ge.s32 	%p62, %r41, %r301;
	@%p62 bra 	$L__BB0_52;
	st.shared.u16 	[%r44+4], %rs257;
$L__BB0_52:
	setp.ge.s32 	%p63, %r42, %r301;
	@%p63 bra 	$L__BB0_54;
	st.shared.u16 	[%r44+6], %rs258;
$L__BB0_54:
	setp.ge.s32 	%p64, %r38, %r301;
	setp.ge.s32 	%p65, %r582, %r300;
	or.pred  	%p66, %p65, %p64;
	mov.u16 	%rs259, %rs90;
	mov.u16 	%rs260, %rs90;
	mov.u16 	%rs261, %rs90;
	mov.u16 	%rs262, %rs90;
	@%p66 bra 	$L__BB0_56;
	cvt.s64.s32 	%rd43, %r583;
	add.s64 	%rd44, %rd2, %rd43;
	ld.global.nc.u8 	%rs127, [%rd44];
	cvt.u16.u8 	%rs128, %rs127;
	and.b16  	%rs129, %rs128, 3;
	add.s16 	%rs130, %rs129, -1;
	shr.u16 	%rs131, %rs128, 2;
	and.b16  	%rs132, %rs131, 3;
	add.s16 	%rs133, %rs132, -1;
	shr.u16 	%rs134, %rs128, 4;
	and.b16  	%rs135, %rs134, 3;
	add.s16 	%rs136, %rs135, -1;
	shr.u16 	%rs137, %rs128, 6;
	add.s16 	%rs138, %rs137, -1;
	cvt.rn.f32.s16 	%f11, %rs130;
	// begin inline asm
	{  cvt.rn.f16.f32 %rs259, %f11;}

	// end inline asm
	cvt.rn.f32.s16 	%f12, %rs133;
	// begin inline asm
	{  cvt.rn.f16.f32 %rs260, %f12;}

	// end inline asm
	cvt.rn.f32.s16 	%f13, %rs136;
	// begin inline asm
	{  cvt.rn.f16.f32 %rs261, %f13;}

	// end inline asm
	cvt.rn.f32.s16 	%f14, %rs138;
	// begin inline asm
	{  cvt.rn.f16.f32 %rs262, %f14;}

	// end inline asm
$L__BB0_56:
	setp.ge.s32 	%p67, %r38, %r301;
	@%p67 bra 	$L__BB0_58;
	st.shared.u16 	[%r46], %rs259;
$L__BB0_58:
	setp.ge.s32 	%p68, %r40, %r301;
	@%p68 bra 	$L__BB0_60;
	st.shared.u16 	[%r46+2], %rs260;
$L__BB0_60:
	setp.ge.s32 	%p69, %r41, %r301;
	@%p69 bra 	$L__BB0_62;
	st.shared.u16 	[%r46+4], %rs261;
$L__BB0_62:
	setp.ge.s32 	%p70, %r42, %r301;
	@%p70 bra 	$L__BB0_64;
	st.shared.u16 	[%r46+6], %rs262;
$L__BB0_64:
	setp.ge.s32 	%p71, %r38, %r301;
	setp.ge.s32 	%p72, %r584, %r300;
	or.pred  	%p73, %p72, %p71;
	mov.u16 	%rs263, %rs90;
	mov.u16 	%rs264, %rs90;
	mov.u16 	%rs265, %rs90;
	mov.u16 	%rs266, %rs90;
	@%p73 bra 	$L__BB0_66;
	cvt.s64.s32 	%rd45, %r585;
	add.s64 	%rd46, %rd2, %rd45;
	ld.global.nc.u8 	%rs143, [%rd46];
	cvt.u16.u8 	%rs144, %rs143;
	and.b16  	%rs145, %rs144, 3;
	add.s16 	%rs146, %rs145, -1;
	shr.u16 	%rs147, %rs144, 2;
	and.b16  	%rs148, %rs147, 3;
	add.s16 	%rs149, %rs148, -1;
	shr.u16 	%rs150, %rs144, 4;
	and.b16  	%rs151, %rs150, 3;
	add.s16 	%rs152, %rs151, -1;
	shr.u16 	%rs153, %rs144, 6;
	add.s16 	%rs154, %rs153, -1;
	cvt.rn.f32.s16 	%f15, %rs146;
	// begin inline asm
	{  cvt.rn.f16.f32 %rs263, %f15;}

	// end inline asm
	cvt.rn.f32.s16 	%f16, %rs149;
	// begin inline asm
	{  cvt.rn.f16.f32 %rs264, %f16;}

	// end inline asm
	cvt.rn.f32.s16 	%f17, %rs152;
	// begin inline asm
	{  cvt.rn.f16.f32 %rs265, %f17;}

	// end inline asm
	cvt.rn.f32.s16 	%f18, %rs154;
	// begin inline asm
	{  cvt.rn.f16.f32 %rs266, %f18;}

	// end inline asm
$L__BB0_66:
	setp.ge.s32 	%p74, %r38, %r301;
	@%p74 bra 	$L__BB0_68;
	st.shared.u16 	[%r48], %rs263;
$L__BB0_68:
	setp.ge.s32 	%p75, %r40, %r301;
	@%p75 bra 	$L__BB0_70;
	st.shared.u16 	[%r48+2], %rs264;
$L__BB0_70:
	setp.ge.s32 	%p76, %r41, %r301;
	@%p76 bra 	$L__BB0_72;
	st.shared.u16 	[%r48+4], %rs265;
$L__BB0_72:
	setp.ge.s32 	%p77, %r42, %r301;
	@%p77 bra 	$L__BB0_74;
	st.shared.u16 	[%r48+6], %rs266;
$L__BB0_74:
	bar.sync 	0;
	mov.b32 	%r392, 40;
	wmma.load.a.sync.aligned.row.m16n16k16.shared.f16 	{%r393, %r394, %r395, %r396, %r397, %r398, %r399, %r400}, [%r49], %r392;
	add.s32 	%r401, %r49, 1280;
	wmma.load.a.sync.aligned.row.m16n16k16.shared.f16 	{%r402, %r403, %r404, %r405, %r406, %r407, %r408, %r409}, [%r401], %r392;
	mov.b32 	%r410, 72;
	wmma.load.b.sync.aligned.row.m16n16k16.shared.f16 	{%r411, %r412, %r413, %r414, %r415, %r416, %r417, %r418}, [%r50], %r410;
	add.s32 	%r419, %r50, 32;
	wmma.load.b.sync.aligned.row.m16n16k16.shared.f16 	{%r420, %r421, %r422, %r423, %r424, %r425, %r426, %r427}, [%r419], %r410;
	wmma.mma.sync.aligned.row.row.m16n16k16.f16.f16 {%r428, %r429, %r430, %r431}, {%r393, %r394, %r395, %r396, %r397, %r398, %r399, %r400}, {%r411, %r412, %r413, %r414, %r415, %r416, %r417, %r418}, {%r586, %r587, %r588, %r589};
	wmma.mma.sync.aligned.row.row.m16n16k16.f16.f16 {%r432, %r433, %r434, %r435}, {%r393, %r394, %r395, %r396, %r397, %r398, %r399, %r400}, {%r420, %r421, %r422, %r423, %r424, %r425, %r426, %r427}, {%r590, %r591, %r592, %r593};
	wmma.mma.sync.aligned.row.row.m16n16k16.f16.f16 {%r436, %r437, %r438, %r439}, {%r402, %r403, %r404, %r405, %r406, %r407, %r408, %r409}, {%r411, %r412, %r413, %r414, %r415, %r416, %r417, %r418}, {%r594, %r595, %r596, %r597};
	wmma.mma.sync.aligned.row.row.m16n16k16.f16.f16 {%r440, %r441, %r442, %r443}, {%r402, %r403, %r404, %r405, %r406, %r407, %r408, %r409}, {%r420, %r421, %r422, %r423, %r424, %r425, %r426, %r427}, {%r598, %r599, %r600, %r601};
	add.s32 	%r444, %r49, 32;
	wmma.load.a.sync.aligned.row.m16n16k16.shared.f16 	{%r445, %r446, %r447, %r448, %r449, %r450, %r451, %r452}, [%r444], %r392;
	add.s32 	%r453, %r49, 1312;
	wmma.load.a.sync.aligned.row.m16n16k16.shared.f16 	{%r454, %r455, %r456, %r457, %r458, %r459, %r460, %r461}, [%r453], %r392;
	add.s32 	%r462, %r50, 2304;
	wmma.load.b.sync.aligned.row.m16n16k16.shared.f16 	{%r463, %r464, %r465, %r466, %r467, %r468, %r469, %r470}, [%r462], %r410;
	add.s32 	%r471, %r50, 2336;
	wmma.load.b.sync.aligned.row.m16n16k16.shared.f16 	{%r472, %r473, %r474, %r475, %r476, %r477, %r478, %r479}, [%r471], %r410;
	wmma.mma.sync.aligned.row.row.m16n16k16.f16.f16 {%r586, %r587, %r588, %r589}, {%r445, %r446, %r447, %r448, %r449, %r450, %r451, %r452}, {%r463, %r464, %r465, %r466, %r467, %r468, %r469, %r470}, {%r428, %r429, %r430, %r431};
	wmma.mma.sync.aligned.row.row.m16n16k16.f16.f16 {%r590, %r591, %r592, %r593}, {%r445, %r446, %r447, %r448, %r449, %r450, %r451, %r452}, {%r472, %r473, %r474, %r475, %r476, %r477, %r478, %r479}, {%r432, %r433, %r434, %r435};
	wmma.mma.sync.aligned.row.row.m16n16k16.f16.f16 {%r594, %r595, %r596, %r597}, {%r454, %r455, %r456, %r457, %r458, %r459, %r460, %r461}, {%r463, %r464, %r465, %r466, %r467, %r468, %r469, %r470}, {%r436, %r437, %r438, %r439};
	wmma.mma.sync.aligned.row.row.m16n16k16.f16.f16 {%r598, %r599, %r600, %r601}, {%r454, %r455, %r456, %r457, %r458, %r459, %r460, %r461}, {%r472, %r473, %r474, %r475, %r476, %r477, %r478, %r479}, {%r440, %r441, %r442, %r443};
	bar.sync 	0;
	add.s32 	%r602, %r602, 32;
	add.s32 	%r585, %r585, %r52;
	add.s32 	%r584, %r584, 32;
	add.s32 	%r583, %r583, %r52;
	add.s32 	%r582, %r582, 32;
	add.s32 	%r581, %r581, %r52;
	add.s32 	%r580, %r580, 32;
	add.s32 	%r579, %r579, 32;
	add.s32 	%r578, %r578, 32;
	add.s32 	%r577, %r577, 32;
	add.s32 	%r576, %r576, 32;
	add.s32 	%r575, %r575, 32;
	add.s32 	%r574, %r574, 32;
	add.s32 	%r573, %r573, 32;
	add.s32 	%r572, %r572, 32;
	add.s32 	%r571, %r571, 32;
	add.s32 	%r570, %r570, 32;
	add.s32 	%r569, %r569, 32;
	add.s32 	%r568, %r568, 32;
	add.s32 	%r567, %r567, 32;
	add.s32 	%r566, %r566, 32;
	add.s32 	%r565, %r565, 32;
	add.s32 	%r564, %r564, 32;
	add.s32 	%r563, %r563, 32;
	add.s32 	%r562, %r562, %r52;
	add.s32 	%r561, %r561, 32;
	setp.lt.s32 	%p78, %r602, %r300;
	@%p78 bra 	$L__BB0_2;
$L__BB0_75:
	shr.u32 	%r480, %r1, 1;
	and.b32  	%r481, %r480, 32;
	mov.b32 	{%rs3, %rs2}, %r601;
	mov.b32 	{%rs5, %rs4}, %r600;
	mov.b32 	{%rs7, %rs6}, %r599;
	mov.b32 	{%rs9, %rs8}, %r598;
	mov.b32 	{%rs11, %rs10}, %r597;
	mov.b32 	{%rs13, %rs12}, %r596;
	mov.b32 	{%rs15, %rs14}, %r595;
	mov.b32 	{%rs17, %rs16}, %r594;
	mov.b32 	{%rs19, %rs18}, %r593;
	mov.b32 	{%rs21, %rs20}, %r592;
	mov.b32 	{%rs23, %rs22}, %r591;
	mov.b32 	{%rs25, %rs24}, %r590;
	shl.b32 	%r482, %r2, 5;
	and.b32  	%r146, %r482, 32;
	add.s32 	%r147, %r146, %r7;
	mov.u32 	%r483, _ZZ26int2_backward_dx_tc_kernelPK6__halfPKhPS_fiiiE9out_tiles;
	mad.lo.s32 	%r657, %r2, 768, %r483;
	and.b32  	%r149, %r1, 15;
	mov.b32 	{%rs155, %rs157}, %r586;
	// begin inline asm
	{  cvt.f32.f16 %f19, %rs155;}

	// end inline asm
	mul.f32 	%f20, %f1, %f19;
	// begin inline asm
	{  cvt.rn.f16.f32 %rs156, %f20;}

	// end inline asm
	// begin inline asm
	{  cvt.f32.f16 %f21, %rs157;}

	// end inline asm
	mul.f32 	%f22, %f1, %f21;
	// begin inline asm
	{  cvt.rn.f16.f32 %rs158, %f22;}

	// end inline asm
	mov.b32 	%r484, {%rs156, %rs158};
	mov.b32 	{%rs159, %rs161}, %r587;
	// begin inline asm
	{  cvt.f32.f16 %f23, %rs159;}

	// end inline asm
	mul.f32 	%f24, %f1, %f23;
	// begin inline asm
	{  cvt.rn.f16.f32 %rs160, %f24;}

	// end inline asm
	// begin inline asm
	{  cvt.f32.f16 %f25, %rs161;}

	// end inline asm
	mul.f32 	%f26, %f1, %f25;
	// begin inline asm
	{  cvt.rn.f16.f32 %rs162, %f26;}

	// end inline asm
	mov.b32 	%r485, {%rs160, %rs162};
	mov.b32 	{%rs163, %rs165}, %r588;
	// begin inline asm
	{  cvt.f32.f16 %f27, %rs163;}

	// end inline asm
	mul.f32 	%f28, %f1, %f27;
	// begin inline asm
	{  cvt.rn.f16.f32 %rs164, %f28;}

	// end inline asm
	// begin inline asm
	{  cvt.f32.f16 %f29, %rs165;}

	// end inline asm
	mul.f32 	%f30, %f1, %f29;
	// begin inline asm
	{  cvt.rn.f16.f32 %rs166, %f30;}

	// end inline asm
	mov.b32 	%r486, {%rs164, %rs166};
	mov.b32 	{%rs167, %rs169}, %r589;
	// begin inline asm
	{  cvt.f32.f16 %f31, %rs167;}

	// end inline asm
	mul.f32 	%f32, %f1, %f31;
	// begin inline asm
	{  cvt.rn.f16.f32 %rs168, %f32;}

	// end inline asm
	// begin inline asm
	{  cvt.f32.f16 %f33, %rs169;}

	// end inline asm
	mul.f32 	%f34, %f1, %f33;
	// begin inline asm
	{  cvt.rn.f16.f32 %rs170, %f34;}

	// end inline asm
	mov.b32 	%r487, {%rs168, %rs170};
	mov.b32 	%r488, 24;
	wmma.store.d.sync.aligned.row.m16n16k16.shared.f16 	[%r657], {%r484, %r485, %r486, %r487}, %r488;
	bar.warp.sync 	-1;
	add.s32 	%r150, %r147, %r149;
	or.b32  	%r489, %r658, 96;
	shr.u32 	%r490, %r489, 4;
	shl.b32 	%r491, %r1, 1;
	and.b32  	%r492, %r491, 30;
	mad.lo.s32 	%r151, %r490, 48, %r492;
	add.s32 	%r493, %r490, %r6;
	add.s32 	%r655, %r493, %r481;
	mul.lo.s32 	%r636, %r301, %r655;
	add.s32 	%r494, %r636, %r7;
	add.s32 	%r495, %r494, %r146;
	add.s32 	%r626, %r495, %r149;
	shl.b32 	%r155, %r301, 3;
	or.b32  	%r496, %r658, 64;
	shr.u32 	%r497, %r496, 4;
	mad.lo.s32 	%r156, %r497, 48, %r492;
	add.s32 	%r498, %r497, %r6;
	add.s32 	%r653, %r498, %r481;
	mul.lo.s32 	%r634, %r301, %r653;
	add.s32 	%r499, %r634, %r7;
	add.s32 	%r500, %r499, %r146;
	add.s32 	%r624, %r500, %r149;
	or.b32  	%r501, %r658, 32;
	shr.u32 	%r502, %r501, 4;
	mad.lo.s32 	%r160, %r502, 48, %r492;
	add.s32 	%r503, %r502, %r6;
	add.s32 	%r651, %r503, %r481;
	mul.lo.s32 	%r632, %r301, %r651;
	add.s32 	%r504, %r632, %r7;
	add.s32 	%r505, %r504, %r146;
	add.s32 	%r622, %r505, %r149;
	shr.u32 	%r506, %r658, 4;
	mad.lo.s32 	%r164, %r506, 48, %r492;
	add.s32 	%r507, %r506, %r6;
	add.s32 	%r649, %r507, %r481;
	mul.lo.s32 	%r630, %r301, %r649;
	add.s32 	%r508, %r630, %r7;
	add.s32 	%r509, %r508, %r146;
	add.s32 	%r620, %r509, %r149;
	mov.u32 	%r619, %r649;
	mov.u32 	%r621, %r651;
	mov.u32 	%r623, %r653;
	mov.u32 	%r625, %r655;
	mov.u32 	%r627, %r657;
	mov.u32 	%r628, %r658;
$L__BB0_76:
	setp.ge.s32 	%p79, %r150, %r301;
	setp.ge.s32 	%p80, %r619, %r299;
	or.pred  	%p81, %p80, %p79;
	@%p81 bra 	$L__BB0_78;
	mul.wide.s32 	%rd47, %r620, 2;
	add.s64 	%rd48, %rd3, %rd47;
	add.s32 	%r510, %r627, %r164;
	ld.shared.u16 	%rs171, [%r510];
	st.global.u16 	[%rd48], %rs171;
$L__BB0_78:
	setp.ge.s32 	%p82, %r150, %r301;
	setp.ge.s32 	%p83, %r621, %r299;
	or.pred  	%p84, %p83, %p82;
	@%p84 bra 	$L__BB0_80;
	mul.wide.s32 	%rd49, %r622, 2;
	add.s64 	%rd50, %rd3, %rd49;
	add.s32 	%r511, %r627, %r160;
	ld.shared.u16 	%rs172, [%r511];
	st.global.u16 	[%rd50], %rs172;
$L__BB0_80:
	setp.ge.s32 	%p85, %r150, %r301;
	setp.ge.s32 	%p86, %r623, %r299;
	or.pred  	%p87, %p86, %p85;
	@%p87 bra 	$L__BB0_82;
	mul.wide.s32 	%rd51, %r624, 2;
	add.s64 	%rd52, %rd3, %rd51;
	add.s32 	%r512, %r627, %r156;
	ld.shared.u16 	%rs173, [%r512];
	st.global.u16 	[%rd52], %rs173;
$L__BB0_82:
	setp.ge.s32 	%p88, %r150, %r301;
	setp.ge.s32 	%p89, %r625, %r299;
	or.pred  	%p90, %p89, %p88;
	@%p90 bra 	$L__BB0_84;
	mul.wide.s32 	%rd53, %r626, 2;
	add.s64 	%rd54, %rd3, %rd53;
	add.s32 	%r513, %r627, %r151;
	ld.shared.u16 	%rs174, [%r513];
	st.global.u16 	[%rd54], %rs174;
$L__BB0_84:
	add.s32 	%r220, %r628, 128;
	add.s32 	%r627, %r627, 384;
	add.s32 	%r626, %r626, %r155;
	add.s32 	%r625, %r625, 8;
	add.s32 	%r624, %r624, %r155;
	add.s32 	%r623, %r623, 8;
	add.s32 	%r622, %r622, %r155;
	add.s32 	%r621, %r621, 8;
	add.s32 	%r620, %r620, %r155;
	add.s32 	%r619, %r619, 8;
	setp.lt.u32 	%p91, %r628, 128;
	mov.u32 	%r628, %r220;
	@%p91 bra 	$L__BB0_76;
	// begin inline asm
	{  cvt.f32.f16 %f35, %rs25;}

	// end inline asm
	mul.f32 	%f36, %f1, %f35;
	// begin inline asm
	{  cvt.rn.f16.f32 %rs176, %f36;}

	// end inline asm
	// begin inline asm
	{  cvt.f32.f16 %f37, %rs24;}

	// end inline asm
	mul.f32 	%f38, %f1, %f37;
	// begin inline asm
	{  cvt.rn.f16.f32 %rs178, %f38;}

	// end inline asm
	mov.b32 	%r514, {%rs176, %rs178};
	// begin inline asm
	{  cvt.f32.f16 %f39, %rs23;}

	// end inline asm
	mul.f32 	%f40, %f1, %f39;
	// begin inline asm
	{  cvt.rn.f16.f32 %rs180, %f40;}

	// end inline asm
	// begin inline asm
	{  cvt.f32.f16 %f41, %rs22;}

	// end inline asm
	mul.f32 	%f42, %f1, %f41;
	// begin inline asm
	{  cvt.rn.f16.f32 %rs182, %f42;}

	// end inline asm
	mov.b32 	%r515, {%rs180, %rs182};
	// begin inline asm
	{  cvt.f32.f16 %f43, %rs21;}

	// end inline asm
	mul.f32 	%f44, %f1, %f43;
	// begin inline asm
	{  cvt.rn.f16.f32 %rs184, %f44;}

	// end inline asm
	// begin inline asm
	{  cvt.f32.f16 %f45, %rs20;}

	// end inline asm
	mul.f32 	%f46, %f1, %f45;
	// begin inline asm
	{  cvt.rn.f16.f32 %rs186, %f46;}

	// end inline asm
	mov.b32 	%r516, {%rs184, %rs186};
	// begin inline asm
	{  cvt.f32.f16 %f47, %rs19;}

	// end inline asm
	mul.f32 	%f48, %f1, %f47;
	// begin inline asm
	{  cvt.rn.f16.f32 %rs188, %f48;}

	// end inline asm
	// begin inline asm
	{  cvt.f32.f16 %f49, %rs18;}

	// end inline asm
	mul.f32 	%f50, %f1, %f49;
	// begin inline asm
	{  cvt.rn.f16.f32 %rs190, %f50;}

	// end inline asm
	mov.b32 	%r517, {%rs188, %rs190};
	mov.b32 	%r518, 24;
	wmma.store.d.sync.aligned.row.m16n16k16.shared.f16 	[%r657], {%r514, %r515, %r516, %r517}, %r518;
	bar.warp.sync 	-1;
	add.s32 	%r230, %r150, 16;
	cvt.u64.u32 	%rd56, %r149;
	cvt.s64.s32 	%rd57, %r147;
	add.s64 	%rd58, %rd57, %rd56;
	mov.u32 	%r629, %r649;
	mov.u32 	%r631, %r651;
	mov.u32 	%r633, %r653;
	mov.u32 	%r635, %r655;
	mov.u32 	%r637, %r657;
	mov.u32 	%r638, %r658;
$L__BB0_86:
	setp.ge.s32 	%p92, %r230, %r301;
	setp.ge.s32 	%p93, %r629, %r299;
	or.pred  	%p94, %p93, %p92;
	@%p94 bra 	$L__BB0_88;
	cvt.s64.s32 	%rd55, %r630;
	add.s64 	%rd59, %rd58, %rd55;
	shl.b64 	%rd60, %rd59, 1;
	add.s64 	%rd61, %rd3, %rd60;
	add.s32 	%r519, %r637, %r164;
	ld.shared.u16 	%rs191, [%r519];
	st.global.u16 	[%rd61+32], %rs191;
$L__BB0_88:
	setp.ge.s32 	%p95, %r230, %r301;
	setp.ge.s32 	%p96, %r631, %r299;
	or.pred  	%p97, %p96, %p95;
	@%p97 bra 	$L__BB0_90;
	cvt.s64.s32 	%rd62, %r632;
	add.s64 	%rd66, %rd58, %rd62;
	shl.b64 	%rd67, %rd66, 1;
	add.s64 	%rd68, %rd3, %rd67;
	add.s32 	%r520, %r637, %r160;
	ld.shared.u16 	%rs192, [%r520];
	st.global.u16 	[%rd68+32], %rs192;
$L__BB0_90:
	setp.ge.s32 	%p98, %r230, %r301;
	setp.ge.s32 	%p99, %r633, %r299;
	or.pred  	%p100, %p99, %p98;
	@%p100 bra 	$L__BB0_92;
	cvt.s64.s32 	%rd69, %r634;
	add.s64 	%rd73, %rd58, %rd69;
	shl.b64 	%rd74, %rd73, 1;
	add.s64 	%rd75, %rd3, %rd74;
	add.s32 	%r521, %r637, %r156;
	ld.shared.u16 	%rs193, [%r521];
	st.global.u16 	[%rd75+32], %rs193;
$L__BB0_92:
	setp.ge.s32 	%p101, %r230, %r301;
	setp.ge.s32 	%p102, %r635, %r299;
	or.pred  	%p103, %p102, %p101;
	@%p103 bra 	$L__BB0_94;
	cvt.s64.s32 	%rd76, %r636;
	add.s64 	%rd80, %rd58, %rd76;
	shl.b64 	%rd81, %rd80, 1;
	add.s64 	%rd82, %rd3, %rd81;
	add.s32 	%r522, %r637, %r151;
	ld.shared.u16 	%rs194, [%r522];
	st.global.u16 	[%rd82+32], %rs194;
$L__BB0_94:
	add.s32 	%r241, %r638, 128;
	add.s32 	%r637, %r637, 384;
	add.s32 	%r636, %r636, %r155;
	add.s32 	%r635, %r635, 8;
	add.s32 	%r634, %r634, %r155;
	add.s32 	%r633, %r633, 8;
	add.s32 	%r632, %r632, %r155;
	add.s32 	%r631, %r631, 8;
	add.s32 	%r630, %r630, %r155;
	add.s32 	%r629, %r629, 8;
	setp.lt.u32 	%p104, %r638, 128;
	mov.u32 	%r638, %r241;
	@%p104 bra 	$L__BB0_86;
	// begin inline asm
	{  cvt.f32.f16 %f51, %rs17;}

	// end inline asm
	mul.f32 	%f52, %f1, %f51;
	// begin inline asm
	{  cvt.rn.f16.f32 %rs196, %f52;}

	// end inline asm
	// begin inline asm
	{  cvt.f32.f16 %f53, %rs16;}

	// end inline asm
	mul.f32 	%f54, %f1, %f53;
	// begin inline asm
	{  cvt.rn.f16.f32 %rs198, %f54;}

	// end inline asm
	mov.b32 	%r523, {%rs196, %rs198};
	// begin inline asm
	{  cvt.f32.f16 %f55, %rs15;}

	// end inline asm
	mul.f32 	%f56, %f1, %f55;
	// begin inline asm
	{  cvt.rn.f16.f32 %rs200, %f56;}

	// end inline asm
	// begin inline asm
	{  cvt.f32.f16 %f57, %rs14;}

	// end inline asm
	mul.f32 	%f58, %f1, %f57;
	// begin inline asm
	{  cvt.rn.f16.f32 %rs202, %f58;}

	// end inline asm
	mov.b32 	%r524, {%rs200, %rs202};
	// begin inline asm
	{  cvt.f32.f16 %f59, %rs13;}

	// end inline asm
	mul.f32 	%f60, %f1, %f59;
	// begin inline asm
	{  cvt.rn.f16.f32 %rs204, %f60;}

	// end inline asm
	// begin inline asm
	{  cvt.f32.f16 %f61, %rs12;}

	// end inline asm
	mul.f32 	%f62, %f1, %f61;
	// begin inline asm
	{  cvt.rn.f16.f32 %rs206, %f62;}

	// end inline asm
	mov.b32 	%r525, {%rs204, %rs206};
	// begin inline asm
	{  cvt.f32.f16 %f63, %rs11;}

	// end inline asm
	mul.f32 	%f64, %f1, %f63;
	// begin inline asm
	{  cvt.rn.f16.f32 %rs208, %f64;}

	// end inline asm
	// begin inline asm
	{  cvt.f32.f16 %f65, %rs10;}

	// end inline asm
	mul.f32 	%f66, %f1, %f65;
	// begin inline asm
	{  cvt.rn.f16.f32 %rs210, %f66;}

	// end inline asm
	mov.b32 	%r526, {%rs208, %rs210};
	mov.b32 	%r527, 24;
	wmma.store.d.sync.aligned.row.m16n16k16.shared.f16 	[%r657], {%r523, %r524, %r525, %r526}, %r527;
	bar.warp.sync 	-1;
	add.s32 	%r528, %r655, 16;
	mul.lo.s32 	%r656, %r301, %r528;
	add.s32 	%r529, %r656, %r7;
	add.s32 	%r530, %r529, %r146;
	add.s32 	%r646, %r530, %r149;
	add.s32 	%r531, %r653, 16;
	mul.lo.s32 	%r654, %r301, %r531;
	add.s32 	%r532, %r654, %r7;
	add.s32 	%r533, %r532, %r146;
	add.s32 	%r644, %r533, %r149;
	add.s32 	%r534, %r651, 16;
	mul.lo.s32 	%r652, %r301, %r534;
	add.s32 	%r535, %r652, %r7;
	add.s32 	%r536, %r535, %r146;
	add.s32 	%r642, %r536, %r149;
	add.s32 	%r537, %r649, 16;
	mul.lo.s32 	%r650, %r301, %r537;
	add.s32 	%r538, %r650, %r7;
	add.s32 	%r539, %r538, %r146;
	add.s32 	%r640, %r539, %r149;
	mov.u32 	%r639, %r649;
	mov.u32 	%r641, %r651;
	mov.u32 	%r643, %r653;
	mov.u32 	%r645, %r655;
	mov.u32 	%r647, %r657;
	mov.u32 	%r648, %r658;
$L__BB0_96:
	setp.ge.s32 	%p105, %r150, %r301;
	add.s32 	%r540, %r639, 16;
	setp.ge.s32 	%p106, %r540, %r299;
	or.pred  	%p107, %p106, %p105;
	@%p107 bra 	$L__BB0_98;
	mul.wide.s32 	%rd83, %r640, 2;
	add.s64 	%rd84, %rd3, %rd83;
	add.s32 	%r541, %r647, %r164;
	ld.shared.u16 	%rs211, [%r541];
	st.global.u16 	[%rd84], %rs211;
$L__BB0_98:
	setp.ge.s32 	%p108, %r150, %r301;
	add.s32 	%r542, %r641, 16;
	setp.ge.s32 	%p109, %r542, %r299;
	or.pred  	%p110, %p109, %p108;
	@%p110 bra 	$L__BB0_100;
	mul.wide.s32 	%rd85, %r642, 2;
	add.s64 	%rd86, %rd3, %rd85;
	add.s32 	%r543, %r647, %r160;
	ld.shared.u16 	%rs212, [%r543];
	st.global.u16 	[%rd86], %rs212;
$L__BB0_100:
	setp.ge.s32 	%p111, %r150, %r301;
	add.s32 	%r544, %r643, 16;
	setp.ge.s32 	%p112, %r544, %r299;
	or.pred  	%p113, %p112, %p111;
	@%p113 bra 	$L__BB0_102;
	mul.wide.s32 	%rd87, %r644, 2;
	add.s64 	%rd88, %rd3, %rd87;
	add.s32 	%r545, %r647, %r156;
	ld.shared.u16 	%rs213, [%r545];
	st.global.u16 	[%rd88], %rs213;
$L__BB0_102:
	setp.ge.s32 	%p114, %r150, %r301;
	add.s32 	%r546, %r645, 16;
	setp.ge.s32 	%p115, %r546, %r299;
	or.pred  	%p116, %p115, %p114;
	@%p116 bra 	$L__BB0_104;
	mul.wide.s32 	%rd89, %r646, 2;
	add.s64 	%rd90, %rd3, %rd89;
	add.s32 	%r547, %r647, %r151;
	ld.shared.u16 	%rs214, [%r547];
	st.global.u16 	[%rd90], %rs214;
$L__BB0_104:
	add.s32 	%r269, %r648, 128;
	add.s32 	%r647, %r647, 384;
	add.s32 	%r646, %r646, %r155;
	add.s32 	%r645, %r645, 8;
	add.s32 	%r644, %r644, %r155;
	add.s32 	%r643, %r643, 8;
	add.s32 	%r642, %r642, %r155;
	add.s32 	%r641, %r641, 8;
	add.s32 	%r640, %r640, %r155;
	add.s32 	%r639, %r639, 8;
	setp.lt.u32 	%p117, %r648, 128;
	mov.u32 	%r648, %r269;
	@%p117 bra 	$L__BB0_96;
	// begin inline asm
	{  cvt.f32.f16 %f67, %rs9;}

	// end inline asm
	mul.f32 	%f68, %f1, %f67;
	// begin inline asm
	{  cvt.rn.f16.f32 %rs216, %f68;}

	// end inline asm
	// begin inline asm
	{  cvt.f32.f16 %f69, %rs8;}

	// end inline asm
	mul.f32 	%f70, %f1, %f69;
	// begin inline asm
	{  cvt.rn.f16.f32 %rs218, %f70;}

	// end inline asm
	mov.b32 	%r548, {%rs216, %rs218};
	// begin inline asm
	{  cvt.f32.f16 %f71, %rs7;}

	// end inline asm
	mul.f32 	%f72, %f1, %f71;
	// begin inline asm
	{  cvt.rn.f16.f32 %rs220, %f72;}

	// end inline asm
	// begin inline asm
	{  cvt.f32.f16 %f73, %rs6;}

	// end inline asm
	mul.f32 	%f74, %f1, %f73;
	// begin inline asm
	{  cvt.rn.f16.f32 %rs222, %f74;}

	// end inline asm
	mov.b32 	%r549, {%rs220, %rs222};
	// begin inline asm
	{  cvt.f32.f16 %f75, %rs5;}

	// end inline asm
	mul.f32 	%f76, %f1, %f75;
	// begin inline asm
	{  cvt.rn.f16.f32 %rs224, %f76;}

	// end inline asm
	// begin inline asm
	{  cvt.f32.f16 %f77, %rs4;}

	// end inline asm
	mul.f32 	%f78, %f1, %f77;
	// begin inline asm
	{  cvt.rn.f16.f32 %rs226, %f78;}

	// end inline asm
	mov.b32 	%r550, {%rs224, %rs226};
	// begin inline asm
	{  cvt.f32.f16 %f79, %rs3;}

	// end inline asm
	mul.f32 	%f80, %f1, %f79;
	// begin inline asm
	{  cvt.rn.f16.f32 %rs228, %f80;}

	// end inline asm
	// begin inline asm
	{  cvt.f32.f16 %f81, %rs2;}

	// end inline asm
	mul.f32 	%f82, %f1, %f81;
	// begin inline asm
	{  cvt.rn.f16.f32 %rs230, %f82;}

	// end inline asm
	mov.b32 	%r551, {%rs228, %rs230};
	mov.b32 	%r552, 24;
	wmma.store.d.sync.aligned.row.m16n16k16.shared.f16 	[%r657], {%r548, %r549, %r550, %r551}, %r552;
	bar.warp.sync 	-1;
$L__BB0_106:
	setp.ge.s32 	%p118, %r230, %r301;
	add.s32 	%r553, %r649, 16;
	setp.ge.s32 	%p119, %r553, %r299;
	or.pred  	%p120, %p119, %p118;
	@%p120 bra 	$L__BB0_108;
	cvt.s64.s32 	%rd91, %r650;
	add.s64 	%rd95, %rd58, %rd91;
	shl.b64 	%rd96, %rd95, 1;
	add.s64 	%rd97, %rd3, %rd96;
	add.s32 	%r554, %r657, %r164;
	ld.shared.u16 	%rs231, [%r554];
	st.global.u16 	[%rd97+32], %rs231;
$L__BB0_108:
	setp.ge.s32 	%p121, %r230, %r301;
	add.s32 	%r555, %r651, 16;
	setp.ge.s32 	%p122, %r555, %r299;
	or.pred  	%p123, %p122, %p121;
	@%p123 bra 	$L__BB0_110;
	cvt.s64.s32 	%rd98, %r652;
	add.s64 	%rd102, %rd58, %rd98;
	shl.b64 	%rd103, %rd102, 1;
	add.s64 	%rd104, %rd3, %rd103;
	add.s32 	%r556, %r657, %r160;
	ld.shared.u16 	%rs232, [%r556];
	st.global.u16 	[%rd104+32], %rs232;
$L__BB0_110:
	setp.ge.s32 	%p124, %r230, %r301;
	add.s32 	%r557, %r653, 16;
	setp.ge.s32 	%p125, %r557, %r299;
	or.pred  	%p126, %p125, %p124;
	@%p126 bra 	$L__BB0_112;
	cvt.s64.s32 	%rd105, %r654;
	add.s64 	%rd109, %rd58, %rd105;
	shl.b64 	%rd110, %rd109, 1;
	add.s64 	%rd111, %rd3, %rd110;
	add.s32 	%r558, %r657, %r156;
	ld.shared.u16 	%rs233, [%r558];
	st.global.u16 	[%rd111+32], %rs233;
$L__BB0_112:
	setp.ge.s32 	%p127, %r230, %r301;
	add.s32 	%r559, %r655, 16;
	setp.ge.s32 	%p128, %r559, %r299;
	or.pred  	%p129, %p128, %p127;
	@%p129 bra 	$L__BB0_114;
	cvt.s64.s32 	%rd112, %r656;
	add.s64 	%rd116, %rd58, %rd112;
	shl.b64 	%rd117, %rd116, 1;
	add.s64 	%rd118, %rd3, %rd117;
	add.s32 	%r560, %r657, %r151;
	ld.shared.u16 	%rs234, [%r560];
	st.global.u16 	[%rd118+32], %rs234;
$L__BB0_114:
	add.s32 	%r289, %r658, 128;
	add.s32 	%r657, %r657, 384;
	add.s32 	%r656, %r656, %r155;
	add.s32 	%r655, %r655, 8;
	add.s32 	%r654, %r654, %r155;
	add.s32 	%r653, %r653, 8;
	add.s32 	%r652, %r652, %r155;
	add.s32 	%r651, %r651, 8;
	add.s32 	%r650, %r650, %r155;
	add.s32 	%r649, %r649, 8;
	setp.lt.u32 	%p130, %r658, 128;
	mov.u32 	%r658, %r289;
	@%p130 bra 	$L__BB0_106;
	ret;

}
	// .globl	_Z33int2_backward_dx_tc_simple_kernelPK6__halfPKhPS_fiii
.visible .entry _Z33int2_backward_dx_tc_simple_kernelPK6__halfPKhPS_fiii(
	.param .u64 .ptr .align 1 _Z33int2_backward_dx_tc_simple_kernelPK6__halfPKhPS_fiii_param_0,
	.param .u64 .ptr .align 1 _Z33int2_backward_dx_tc_simple_kernelPK6__halfPKhPS_fiii_param_1,
	.param .u64 .ptr .align 1 _Z33int2_backward_dx_tc_simple_kernelPK6__halfPKhPS_fiii_param_2,
	.param .f32 _Z33int2_backward_dx_tc_simple_kernelPK6__halfPKhPS_fiii_param_3,
	.param .u32 _Z33int2_backward_dx_tc_simple_kernelPK6__halfPKhPS_fiii_param_4,
	.param .u32 _Z33int2_backward_dx_tc_simple_kernelPK6__halfPKhPS_fiii_param_5,
	.param .u32 _Z33int2_backward_dx_tc_simple_kernelPK6__halfPKhPS_fiii_param_6
)
{
	.reg .pred 	%p<13>;
	.reg .b16 	%rs<77>;
	.reg .b32 	%r<83>;
	.reg .b32 	%f<70>;
	.reg .b64 	%rd<53>;

	ld.param.u64 	%rd7, [_Z33int2_backward_dx_tc_simple_kernelPK6__halfPKhPS_fiii_param_0];
	ld.param.u64 	%rd8, [_Z33int2_backward_dx_tc_simple_kernelPK6__halfPKhPS_fiii_param_1];
	ld.param.u64 	%rd6, [_Z33int2_backward_dx_tc_simple_kernelPK6__halfPKhPS_fiii_param_2];
	ld.param.f32 	%f13, [_Z33int2_backward_dx_tc_simple_kernelPK6__halfPKhPS_fiii_param_3];
	ld.param.u32 	%r23, [_Z33int2_backward_dx_tc_simple_kernelPK6__halfPKhPS_fiii_param_4];
	ld.param.u32 	%r21, [_Z33int2_backward_dx_tc_simple_kernelPK6__halfPKhPS_fiii_param_5];
	ld.param.u32 	%r22, [_Z33int2_backward_dx_tc_simple_kernelPK6__halfPKhPS_fiii_param_6];
	cvta.to.global.u64 	%rd1, %rd8;
	cvta.to.global.u64 	%rd2, %rd7;
	add.s32 	%r24, %r22, 3;
	shr.s32 	%r25, %r24, 31;
	shr.u32 	%r26, %r25, 30;
	add.s32 	%r27, %r24, %r26;
	shr.s32 	%r1, %r27, 2;
	mov.u32 	%r28, %ctaid.y;
	mov.u32 	%r29, %ntid.y;
	mov.u32 	%r30, %tid.y;
	mad.lo.s32 	%r2, %r28, %r29, %r30;
	mov.u32 	%r31, %ctaid.x;
	mov.u32 	%r32, %ntid.x;
	mov.u32 	%r33, %tid.x;
	mad.lo.s32 	%r3, %r31, %r32, %r33;
	setp.ge.s32 	%p1, %r2, %r23;
	setp.ge.s32 	%p2, %r3, %r22;
	or.pred  	%p3, %p1, %p2;
	@%p3 bra 	$L__BB1_14;
	setp.lt.s32 	%p4, %r21, 1;
	mov.f32 	%f69, 0f00000000;
	@%p4 bra 	$L__BB1_13;
	mul.lo.s32 	%r4, %r21, %r2;
	shr.s32 	%r35, %r3, 31;
	shr.u32 	%r36, %r35, 30;
	add.s32 	%r37, %r3, %r36;
	shr.s32 	%r5, %r37, 2;
	and.b32  	%r38, %r37, 2147483644;
	sub.s32 	%r39, %r3, %r38;
	shl.b32 	%r6, %r39, 1;
	and.b32  	%r7, %r21, 7;
	setp.lt.u32 	%p5, %r21, 8;
	mov.f32 	%f69, 0f00000000;
	mov.b32 	%r81, 0;
	@%p5 bra 	$L__BB1_5;
	and.b32  	%r81, %r21, 2147483640;
	neg.s32 	%r79, %r81;
	shl.b32 	%r10, %r1, 3;
	mul.wide.u32 	%rd9, %r4, 2;
	add.s64 	%rd10, %rd9, %rd2;
	add.s64 	%rd52, %rd10, 8;
	mov.f32 	%f69, 0f00000000;
	cvt.s64.s32 	%rd13, %r1;
	mov.u32 	%r78, %r5;
$L__BB1_4:
	.pragma "nounroll";
	ld.global.nc.u16 	%rs1, [%rd52+-8];
	// begin inline asm
	{  cvt.f32.f16 %f18, %rs1;}

	// end inline asm
	cvt.s64.s32 	%rd11, %r78;
	add.s64 	%rd12, %rd1, %rd11;
	ld.global.nc.u8 	%rs9, [%rd12];
	cvt.u32.u8 	%r40, %rs9;
	shr.u32 	%r41, %r40, %r6;
	cvt.u16.u32 	%rs10, %r41;
	and.b16  	%rs11, %rs10, 3;
	add.s16 	%rs12, %rs11, -1;
	cvt.rn.f32.s16 	%f26, %rs12;
	fma.rn.f32 	%f27, %f18, %f26, %f69;
	ld.global.nc.u16 	%rs2, [%rd52+-6];
	// begin inline asm
	{  cvt.f32.f16 %f19, %rs2;}

	// end inline asm
	add.s64 	%rd14, %rd12, %rd13;
	ld.global.nc.u8 	%rs13, [%rd14];
	cvt.u32.u8 	%r42, %rs13;
	shr.u32 	%r43, %r42, %r6;
	cvt.u16.u32 	%rs14, %r43;
	and.b16  	%rs15, %rs14, 3;
	add.s16 	%rs16, %rs15, -1;
	cvt.rn.f32.s16 	%f28, %rs16;
	fma.rn.f32 	%f29, %f19, %f28, %f27;
	ld.global.nc.u16 	%rs3, [%rd52+-4];
	// begin inline asm
	{  cvt.f32.f16 %f20, %rs3;}

	// end inline asm
	add.s64 	%rd15, %rd14, %rd13;
	ld.global.nc.u8 	%rs17, [%rd15];
	cvt.u32.u8 	%r44, %rs17;
	shr.u32 	%r45, %r44, %r6;
	cvt.u16.u32 	%rs18, %r45;
	and.b16  	%rs19, %rs18, 3;
	add.s16 	%rs20, %rs19, -1;
	cvt.rn.f32.s16 	%f30, %rs20;
	fma.rn.f32 	%f31, %f20, %f30, %f29;
	ld.global.nc.u16 	%rs4, [%rd52+-2];
	// begin inline asm
	{  cvt.f32.f16 %f21, %rs4;}

	// end inline asm
	add.s64 	%rd16, %rd15, %rd13;
	ld.global.nc.u8 	%rs21, [%rd16];
	cvt.u32.u8 	%r46, %rs21;
	shr.u32 	%r47, %r46, %r6;
	cvt.u16.u32 	%rs22, %r47;
	and.b16  	%rs23, %rs22, 3;
	add.s16 	%rs24, %rs23, -1;
	cvt.rn.f32.s16 	%f32, %rs24;
	fma.rn.f32 	%f33, %f21, %f32, %f31;
	ld.global.nc.u16 	%rs5, [%rd52];
	// begin inline asm
	{  cvt.f32.f16 %f22, %rs5;}

	// end inline asm
	add.s64 	%rd17, %rd16, %rd13;
	ld.global.nc.u8 	%rs25, [%rd17];
	cvt.u32.u8 	%r48, %rs25;
	shr.u32 	%r49, %r48, %r6;
	cvt.u16.u32 	%rs26, %r49;
	and.b16  	%rs27, %rs26, 3;
	add.s16 	%rs28, %rs27, -1;
	cvt.rn.f32.s16 	%f34, %rs28;
	fma.rn.f32 	%f35, %f22, %f34, %f33;
	ld.global.nc.u16 	%rs6, [%rd52+2];
	// begin inline asm
	{  cvt.f32.f16 %f23, %rs6;}

	// end inline asm
	add.s64 	%rd18, %rd17, %rd13;
	ld.global.nc.u8 	%rs29, [%rd18];
	cvt.u32.u8 	%r50, %rs29;
	shr.u32 	%r51, %r50, %r6;
	cvt.u16.u32 	%rs30, %r51;
	and.b16  	%rs31, %rs30, 3;
	add.s16 	%rs32, %rs31, -1;
	cvt.rn.f32.s16 	%f36, %rs32;
	fma.rn.f32 	%f37, %f23, %f36, %f35;
	ld.global.nc.u16 	%rs7, [%rd52+4];
	// begin inline asm
	{  cvt.f32.f16 %f24, %rs7;}

	// end inline asm
	add.s64 	%rd19, %rd18, %rd13;
	ld.global.nc.u8 	%rs33, [%rd19];
	cvt.u32.u8 	%r52, %rs33;
	shr.u32 	%r53, %r52, %r6;
	cvt.u16.u32 	%rs34, %r53;
	and.b16  	%rs35, %rs34, 3;
	add.s16 	%rs36, %rs35, -1;
	cvt.rn.f32.s16 	%f38, %rs36;
	fma.rn.f32 	%f39, %f24, %f38, %f37;
	ld.global.nc.u16 	%rs8, [%rd52+6];
	// begin inline asm
	{  cvt.f32.f16 %f25, %rs8;}

	// end inline asm
	add.s64 	%rd20, %rd19, %rd13;
	ld.global.nc.u8 	%rs37, [%rd20];
	cvt.u32.u8 	%r54, %rs37;
	shr.u32 	%r55, %r54, %r6;
	cvt.u16.u32 	%rs38, %r55;
	and.b16  	%rs39, %rs38, 3;
	add.s16 	%rs40, %rs39, -1;
	cvt.rn.f32.s16 	%f40, %rs40;
	fma.rn.f32 	%f69, %f25, %f40, %f39;
	add.s32 	%r79, %r79, 8;
	add.s32 	%r78, %r78, %r10;
	add.s64 	%rd52, %rd52, 16;
	setp.ne.s32 	%p6, %r79, 0;
	@%p6 bra 	$L__BB1_4;
$L__BB1_5:
	setp.eq.s32 	%p7, %r7, 0;
	@%p7 bra 	$L__BB1_13;
	and.b32  	%r16, %r21, 3;
	setp.lt.u32 	%p8, %r7, 4;
	@%p8 bra 	$L__BB1_8;
	add.s32 	%r56, %r81, %r4;
	mul.wide.u32 	%rd21, %r56, 2;
	add.s64 	%rd22, %rd2, %rd21;
	ld.global.nc.u16 	%rs41, [%rd22];
	// begin inline asm
	{  cvt.f32.f16 %f42, %rs41;}

	// end inline asm
	mad.lo.s32 	%r57, %r81, %r1, %r5;
	cvt.s64.s32 	%rd23, %r57;
	add.s64 	%rd24, %rd1, %rd23;
	ld.global.nc.u8 	%rs45, [%rd24];
	cvt.u32.u8 	%r58, %rs45;
	shr.u32 	%r59, %r58, %r6;
	cvt.u16.u32 	%rs46, %r59;
	and.b16  	%rs47, %rs46, 3;
	add.s16 	%rs48, %rs47, -1;
	cvt.rn.f32.s16 	%f46, %rs48;
	fma.rn.f32 	%f47, %f42, %f46, %f69;
	cvt.u64.u32 	%rd25, %r4;
	cvt.u64.u32 	%rd26, %r81;
	add.s64 	%rd27, %rd26, %rd25;
	shl.b64 	%rd28, %rd27, 1;
	add.s64 	%rd29, %rd2, %rd28;
	ld.global.nc.u16 	%rs42, [%rd29+2];
	// begin inline asm
	{  cvt.f32.f16 %f43, %rs42;}

	// end inline asm
	cvt.s64.s32 	%rd30, %r1;
	add.s64 	%rd31, %rd24, %rd30;
	ld.global.nc.u8 	%rs49, [%rd31];
	cvt.u32.u8 	%r60, %rs49;
	shr.u32 	%r61, %r60, %r6;
	cvt.u16.u32 	%rs50, %r61;
	and.b16  	%rs51, %rs50, 3;
	add.s16 	%rs52, %rs51, -1;
	cvt.rn.f32.s16 	%f48, %rs52;
	fma.rn.f32 	%f49, %f43, %f48, %f47;
	ld.global.nc.u16 	%rs43, [%rd29+4];
	// begin inline asm
	{  cvt.f32.f16 %f44, %rs43;}

	// end inline asm
	add.s64 	%rd32, %rd31, %rd30;
	ld.global.nc.u8 	%rs53, [%rd32];
	cvt.u32.u8 	%r62, %rs53;
	shr.u32 	%r63, %r62, %r6;
	cvt.u16.u32 	%rs54, %r63;
	and.b16  	%rs55, %rs54, 3;
	add.s16 	%rs56, %rs55, -1;
	cvt.rn.f32.s16 	%f50, %rs56;
	fma.rn.f32 	%f51, %f44, %f50, %f49;
	ld.global.nc.u16 	%rs44, [%rd29+6];
	// begin inline asm
	{  cvt.f32.f16 %f45, %rs44;}

	// end inline asm
	add.s64 	%rd33, %rd32, %rd30;
	ld.global.nc.u8 	%rs57, [%rd33];
	cvt.u32.u8 	%r64, %rs57;
	shr.u32 	%r65, %r64, %r6;
	cvt.u16.u32 	%rs58, %r65;
	and.b16  	%rs59, %rs58, 3;
	add.s16 	%rs60, %rs59, -1;
	cvt.rn.f32.s16 	%f52, %rs60;
	fma.rn.f32 	%f69, %f45, %f52, %f51;
	add.s32 	%r81, %r81, 4;
$L__BB1_8:
	setp.eq.s32 	%p9, %r16, 0;
	@%p9 bra 	$L__BB1_13;
	setp.eq.s32 	%p10, %r16, 1;
	@%p10 bra 	$L__BB1_11;
	add.s32 	%r66, %r81, %r4;
	mul.wide.u32 	%rd34, %r66, 2;
	add.s64 	%rd35, %rd2, %rd34;
	ld.global.nc.u16 	%rs61, [%rd35];
	// begin inline asm
	{  cvt.f32.f16 %f54, %rs61;}

	// end inline asm
	mad.lo.s32 	%r67, %r81, %r1, %r5;
	cvt.s64.s32 	%rd36, %r67;
	add.s64 	%rd37, %rd1, %rd36;
	ld.global.nc.u8 	%rs63, [%rd37];
	cvt.u32.u8 	%r68, %rs63;
	shr.u32 	%r69, %r68, %r6;
	cvt.u16.u32 	%rs64, %r69;
	and.b16  	%rs65, %rs64, 3;
	add.s16 	%rs66, %rs65, -1;
	cvt.rn.f32.s16 	%f56, %rs66;
	fma.rn.f32 	%f57, %f54, %f56, %f69;
	cvt.u64.u32 	%rd38, %r4;
	cvt.u64.u32 	%rd39, %r81;
	add.s64 	%rd40, %rd39, %rd38;
	shl.b64 	%rd41, %rd40, 1;
	add.s64 	%rd42, %rd2, %rd41;
	ld.global.nc.u16 	%rs62, [%rd42+2];
	// begin inline asm
	{  cvt.f32.f16 %f55, %rs62;}

	// end inline asm
	cvt.s64.s32 	%rd43, %r1;
	add.s64 	%rd44, %rd37, %rd43;
	ld.global.nc.u8 	%rs67, [%rd44];
	cvt.u32.u8 	%r70, %rs67;
	shr.u32 	%r71, %r70, %r6;
	cvt.u16.u32 	%rs68, %r71;
	and.b16  	%rs69, %rs68, 3;
	add.s16 	%rs70, %rs69, -1;
	cvt.rn.f32.s16 	%f58, %rs70;
	fma.rn.f32 	%f69, %f55, %f58, %f57;
	add.s32 	%r81, %r81, 2;
$L__BB1_11:
	and.b32  	%r72, %r21, 1;
	setp.eq.b32 	%p11, %r72, 1;
	not.pred 	%p12, %p11;
	@%p12 bra 	$L__BB1_13;
	add.s32 	%r73, %r81, %r4;
	mul.wide.u32 	%rd45, %r73, 2;
	add.s64 	%rd46, %rd2, %rd45;
	ld.global.nc.u16 	%rs71, [%rd46];
	// begin inline asm
	{  cvt.f32.f16 %f59, %rs71;}

	// end inline asm
	mad.lo.s32 	%r74, %r81, %r1, %r5;
	cvt.s64.s32 	%rd47, %r74;
	add.s64 	%rd48, %rd1, %rd47;
	ld.global.nc.u8 	%rs72, [%rd48];
	cvt.u32.u8 	%r75, %rs72;
	shr.u32 	%r76, %r75, %r6;
	cvt.u16.u32 	%rs73, %r76;
	and.b16  	%rs74, %rs73, 3;
	add.s16 	%rs75, %rs74, -1;
	cvt.rn.f32.s16 	%f60, %rs75;
	fma.rn.f32 	%f69, %f59, %f60, %f69;
$L__BB1_13:
	mul.f32 	%f61, %f13, %f69;
	// begin inline asm
	{  cvt.rn.f16.f32 %rs76, %f61;}

	// end inline asm
	mad.lo.s32 	%r77, %r22, %r2, %r3;
	cvta.to.global.u64 	%rd49, %rd6;
	mul.wide.s32 	%rd50, %r77, 2;
	add.s64 	%rd51, %rd49, %rd50;
	st.global.u16 	[%rd51], %rs76;
$L__BB1_14:
	ret;

}


// ===== COMPILED SASS (sm_100) =====

	.target	sm_100

	.elftype	@"ET_EXEC"


//--------------------- .note.nv.tkinfo           --------------------------
	.section	.note.nv.tkinfo,"",@"SHT_NOTE"
	.sectionflags	@"SHF_NOTE_NV_TKINFO"
	.tkinfo
        /*0018*/ 	.word	0x00000002
        /*0030*/ 	.string	""
        /*0030*/ 	.string	"ptxas"
        /*0030*/ 	.string	"Cuda compilation tools, release 13.0, V13.0.88"
        /*0030*/ 	.string	"Build cuda_13.0.r13.0/compiler.36424714_0"
        /*0030*/ 	.string	"-arch sm_100 -m 64 "



//--------------------- .note.nv.cuinfo           --------------------------
	.section	.note.nv.cuinfo,"",@"SHT_NOTE"
	.sectionflags	@"SHF_NOTE_NV_CUINFO"
        /*0018*/ 	.short	0x0002
        /*001a*/ 	.short	0x0064
        /*001c*/ 	.short	0x0082
	.zero		2


//--------------------- .nv.info                  --------------------------
	.section	.nv.info,"",@"SHT_CUDA_INFO"
	.align	4


	//----- nvinfo : EIATTR_REGCOUNT
	.align		4
        /*0000*/ 	.byte	0x04, 0x2f
        /*0002*/ 	.short	(.L_1 - .L_0)
	.align		4
.L_0:
        /*0004*/ 	.word	index@(_Z26int2_backward_dx_tc_kernelPK6__halfPKhPS_fiii)
        /*0008*/ 	.word	0x00000060


	//----- nvinfo : EIATTR_FRAME_SIZE
	.align		4
.L_1:
        /*000c*/ 	.byte	0x04, 0x11
        /*000e*/ 	.short	(.L_3 - .L_2)
	.align		4
.L_2:
        /*0010*/ 	.word	index@(_Z26int2_backward_dx_tc_kernelPK6__halfPKhPS_fiii)
        /*0014*/ 	.word	0x00000000


	//----- nvinfo : EIATTR_REGCOUNT
	.align		4
.L_3:
        /*0018*/ 	.byte	0x04, 0x2f
        /*001a*/ 	.short	(.L_5 - .L_4)
	.align		4
.L_4:
        /*001c*/ 	.word	index@(_Z33int2_backward_dx_tc_simple_kernelPK6__halfPKhPS_fiii)
        /*0020*/ 	.word	0x00000020


	//----- nvinfo : EIATTR_FRAME_SIZE
	.align		4
.L_5:
        /*0024*/ 	.byte	0x04, 0x11
        /*0026*/ 	.short	(.L_7 - .L_6)
	.align		4
.L_6:
        /*0028*/ 	.word	index@(_Z33int2_backward_dx_tc_simple_kernelPK6__halfPKhPS_fiii)
        /*002c*/ 	.word	0x00000000


	//----- nvinfo : EIATTR_MIN_STACK_SIZE
	.align		4
.L_7:
        /*0030*/ 	.byte	0x04, 0x12
        /*0032*/ 	.short	(.L_9 - .L_8)
	.align		4
.L_8:
        /*0034*/ 	.word	index@(_Z33int2_backward_dx_tc_simple_kernelPK6__halfPKhPS_fiii)
        /*0038*/ 	.word	0x00000000


	//----- nvinfo : EIATTR_MIN_STACK_SIZE
	.align		4
.L_9:
        /*003c*/ 	.byte	0x04, 0x12
        /*003e*/ 	.short	(.L_11 - .L_10)
	.align		4
.L_10:
        /*0040*/ 	.word	index@(_Z26int2_backward_dx_tc_kernelPK6__halfPKhPS_fiii)
        /*0044*/ 	.word	0x00000000
.L_11:


//--------------------- .nv.compat                --------------------------
	.section	.nv.compat,"",@"SHT_CUDA_COMPAT_INFO"
	.align	4
        /*0000*/ 	.byte	0x02, 0x09, 0x00, 0x00, 0x02, 0x02, 0x01, 0x00, 0x02, 0x05, 0x05, 0x00, 0x03, 0x07, 0x01, 0x01
        /*0010*/ 	.byte	0x02, 0x03, 0x00, 0x00, 0x02, 0x06, 0x01, 0x00, 0x04, 0x0b, 0x08, 0x00, 0x09, 0x00, 0x00, 0x00
        /*0020*/ 	.byte	0x00, 0x00, 0x00, 0x00


//--------------------- .nv.info._Z33int2_backward_dx_tc_simple_kernelPK6__halfPKhPS_fiii --------------------------
	.section	.nv.info._Z33int2_backward_dx_tc_simple_kernelPK6__halfPKhPS_fiii,"",@"SHT_CUDA_INFO"
	.sectionflags	@""
	.align	4


	//----- nvinfo : EIATTR_CUDA_API_VERSION
	.align		4
        /*0000*/ 	.byte	0x04, 0x37
        /*0002*/ 	.short	(.L_13 - .L_12)
.L_12:
        /*0004*/ 	.word	0x00000082


	//----- nvinfo : EIATTR_KPARAM_INFO
	.align		4
.L_13:
        /*0008*/ 	.byte	0x04, 0x17
        /*000a*/ 	.short	(.L_15 - .L_14)
.L_14:
        /*000c*/ 	.word	0x00000000
        /*0010*/ 	.short	0x0006
        /*0012*/ 	.short	0x0024
        /*0014*/ 	.byte	0x00, 0xf0, 0x11, 0x00


	//----- nvinfo : EIATTR_KPARAM_INFO
	.align		4
.L_15:
        /*0018*/ 	.byte	0x04, 0x17
        /*001a*/ 	.short	(.L_17 - .L_16)
.L_16:
        /*001c*/ 	.word	0x00000000
        /*0020*/ 	.short	0x0005
        /*0022*/ 	.short	0x0020
        /*0024*/ 	.byte	0x00, 0xf0, 0x11, 0x00


	//----- nvinfo : EIATTR_KPARAM_INFO
	.align		4
.L_17:
        /*0028*/ 	.byte	0x04, 0x17
        /*002a*/ 	.short	(.L_19 - .L_18)
.L_18:
        /*002c*/ 	.word	0x00000000
        /*0030*/ 	.short	0x0004
        /*0032*/ 	.short	0x001c
        /*0034*/ 	.byte	0x00, 0xf0, 0x11, 0x00


	//----- nvinfo : EIATTR_KPARAM_INFO
	.align		4
.L_19:
        /*0038*/ 	.byte	0x04, 0x17
        /*003a*/ 	.short	(.L_21 - .L_20)
.L_20:
        /*003c*/ 	.word	0x00000000
        /*0040*/ 	.short	0x0003
        /*0042*/ 	.short	0x0018
        /*0044*/ 	.byte	0x00, 0xf0, 0x11, 0x00


	//----- nvinfo : EIATTR_KPARAM_INFO
	.align		4
.L_21:
        /*0048*/ 	.byte	0x04, 0x17
        /*004a*/ 	.short	(.L_23 - .L_22)
.L_22:
        /*004c*/ 	.word	0x00000000
        /*0050*/ 	.short	0x0002
        /*0052*/ 	.short	0x0010
        /*0054*/ 	.byte	0x00, 0xf5, 0x21, 0x00


	//----- nvinfo : EIATTR_KPARAM_INFO
	.align		4
.L_23:
        /*0058*/ 	.byte	0x04, 0x17
        /*005a*/ 	.short	(.L_25 - .L_24)
.L_24:
        /*005c*/ 	.word	0x00000000
        /*0060*/ 	.short	0x0001
        /*0062*/ 	.short	0x0008
        /*0064*/ 	.byte	0x00, 0xf5, 0x21, 0x00


	//----- nvinfo : EIATTR_KPARAM_INFO
	.align		4
.L_25:
        /*0068*/ 	.byte	0x04, 0x17
        /*006a*/ 	.short	(.L_27 - .L_26)
.L_26:
        /*006c*/ 	.word	0x00000000
        /*0070*/ 	.short	0x0000
        /*0072*/ 	.short	0x0000
        /*0074*/ 	.byte	0x00, 0xf5, 0x21, 0x00


	//----- nvinfo : EIATTR_SPARSE_MMA_MASK
	.align		4
.L_27:
        /*0078*/ 	.byte	0x03, 0x50
        /*007a*/ 	.short	0x0000


	//----- nvinfo : EIATTR_MAXREG_COUNT
	.align		4
        /*007c*/ 	.byte	0x03, 0x1b
        /*007e*/ 	.short	0x00ff


	//----- nvinfo : EIATTR_MERCURY_ISA_VERSION
	.align		4
        /*0080*/ 	.byte	0x03, 0x5f
        /*0082*/ 	.short	0x0101


	//----- nvinfo : EIATTR_VRC_CTA_INIT_COUNT
	.align		4
        /*0084*/ 	.byte	0x02, 0x4a
	.zero		1
	.zero		1


	//----- nvinfo : EIATTR_EXIT_INSTR_OFFSETS
	.align		4
        /*0088*/ 	.byte	0x04, 0x1c
        /*008a*/ 	.short	(.L_29 - .L_28)


	//   ....[0]....
.L_28:
        /*008c*/ 	.word	0x000000d0


	//   ....[1]....
        /*0090*/ 	.word	0x00000f60


	//----- nvinfo : EIATTR_CBANK_PARAM_SIZE
	.align		4
.L_29:
        /*0094*/ 	.byte	0x03, 0x19
        /*0096*/ 	.short	0x0028


	//----- nvinfo : EIATTR_PARAM_CBANK
	.align		4
        /*0098*/ 	.byte	0x04, 0x0a
        /*009a*/ 	.short	(.L_31 - .L_30)
	.align		4
.L_30:
        /*009c*/ 	.word	index@(.nv.constant0._Z33int2_backward_dx_tc_simple_kernelPK6__halfPKhPS_fiii)
        /*00a0*/ 	.short	0x0380
        /*00a2*/ 	.short	0x0028


	//----- nvinfo : EIATTR_SW_WAR
	.align		4
.L_31:
        /*00a4*/ 	.byte	0x04, 0x36
        /*00a6*/ 	.short	(.L_33 - .L_32)
.L_32:
        /*00a8*/ 	.word	0x00000008
.L_33:


//--------------------- .nv.info._Z26int2_backward_dx_tc_kernelPK6__halfPKhPS_fiii --------------------------
	.section	.nv.info._Z26int2_backward_dx_tc_kernelPK6__halfPKhPS_fiii,"",@"SHT_CUDA_INFO"
	.sectionflags	@""
	.align	4


	//----- nvinfo : EIATTR_CUDA_API_VERSION
	.align		4
        /*0000*/ 	.byte	0x04, 0x37
        /*0002*/ 	.short	(.L_35 - .L_34)
.L_34:
        /*0004*/ 	.word	0x00000082


	//----- nvinfo : EIATTR_KPARAM_INFO
	.align		4
.L_35:
        /*0008*/ 	.byte	0x04, 0x17
        /*000a*/ 	.short	(.L_37 - .L_36)
.L_36:
        /*000c*/ 	.word	0x00000000
        /*0010*/ 	.short	0x0006
        /*0012*/ 	.short	0x0024
        /*0014*/ 	.byte	0x00, 0xf0, 0x11, 0x00


	//----- nvinfo : EIATTR_KPARAM_INFO
	.align		4
.L_37:
        /*0018*/ 	.byte	0x04, 0x17
        /*001a*/ 	.short	(.L_39 - .L_38)
.L_38:
        /*001c*/ 	.word	0x00000000
        /*0020*/ 	.short	0x0005
        /*0022*/ 	.short	0x0020
        /*0024*/ 	.byte	0x00, 0xf0, 0x11, 0x00


	//----- nvinfo : EIATTR_KPARAM_INFO
	.align		4
.L_39:
        /*0028*/ 	.byte	0x04, 0x17
        /*002a*/ 	.short	(.L_41 - .L_40)
.L_40:
        /*002c*/ 	.word	0x00000000
        /*0030*/ 	.short	0x0004
        /*0032*/ 	.short	0x001c
        /*0034*/ 	.byte	0x00, 0xf0, 0x11, 0x00


	//----- nvinfo : EIATTR_KPARAM_INFO
	.align		4
.L_41:
        /*0038*/ 	.byte	0x04, 0x17
        /*003a*/ 	.short	(.L_43 - .L_42)
.L_42:
        /*003c*/ 	.word	0x00000000
        /*0040*/ 	.short	0x0003
        /*0042*/ 	.short	0x0018
        /*0044*/ 	.byte	0x00, 0xf0, 0x11, 0x00


	//----- nvinfo : EIATTR_KPARAM_INFO
	.align		4
.L_43:
        /*0048*/ 	.byte	0x04, 0x17
        /*004a*/ 	.short	(.L_45 - .L_44)
.L_44:
        /*004c*/ 	.word	0x00000000
        /*0050*/ 	.short	0x0002
        /*0052*/ 	.short	0x0010
        /*0054*/ 	.byte	0x00, 0xf5, 0x21, 0x00


	//----- nvinfo : EIATTR_KPARAM_INFO
	.align		4
.L_45:
        /*0058*/ 	.byte	0x04, 0x17
        /*005a*/ 	.short	(.L_47 - .L_46)
.L_46:
        /*005c*/ 	.word	0x00000000
        /*0060*/ 	.short	0x0001
        /*0062*/ 	.short	0x0008
        /*0064*/ 	.byte	0x00, 0xf5, 0x21, 0x00


	//----- nvinfo : EIATTR_KPARAM_INFO
	.align		4
.L_47:
        /*0068*/ 	.byte	0x04, 0x17
        /*006a*/ 	.short	(.L_49 - .L_48)
.L_48:
        /*006c*/ 	.word	0x00000000
        /*0070*/ 	.short	0x0000
        /*0072*/ 	.short	0x0000
        /*0074*/ 	.byte	0x00, 0xf5, 0x21, 0x00


	//----- nvinfo : EIATTR_SPARSE_MMA_MASK
	.align		4
.L_49:
        /*0078*/ 	.byte	0x03, 0x50
        /*007a*/ 	.short	0x0000


	//----- nvinfo : EIATTR_WMMA_USED
	.align		4
        /*007c*/ 	.byte	0x01, 0x2b
	.zero		2


	//----- nvinfo : EIATTR_MAXREG_COUNT
	.align		4
        /*0080*/ 	.byte	0x03, 0x1b
        /*0082*/ 	.short	0x00ff


	//----- nvinfo : EIATTR_NUM_BARRIERS
	.align		4
        /*0084*/ 	.byte	0x02, 0x4c
        /*0086*/ 	.byte	0x01
	.zero		1


	//----- nvinfo : EIATTR_MERCURY_ISA_VERSION
	.align		4
        /*0088*/ 	.byte	0x03, 0x5f
        /*008a*/ 	.short	0x0101


	//----- nvinfo : EIATTR_COOP_GROUP_MASK_REGIDS
	.align		4
        /*008c*/ 	.byte	0x04, 0x29
        /*008e*/ 	.short	(.L_51 - .L_50)


	//   ....[0]....
.L_50:
        /*0090*/ 	.word	0xffffffff


	//   ....[1]....
        /*0094*/ 	.word	0xffffffff


	//   ....[2]....
        /*0098*/ 	.word	0xffffffff


	//   ....[3]....
        /*009c*/ 	.word	0xffffffff


	//----- nvinfo : EIATTR_COOP_GROUP_INSTR_OFFSETS
	.align		4
.L_51:
        /*00a0*/ 	.byte	0x04, 0x28
        /*00a2*/ 	.short	(.L_53 - .L_52)


	//   ....[0]....
.L_52:
        /*00a4*/ 	.word	0x00002570


	//   ....[1]....
        /*00a8*/ 	.word	0x00002aa0


	//   ....[2]....
        /*00ac*/ 	.word	0x000031e0


	//   ....[3]....
        /*00b0*/ 	.word	0x000036c0


	//----- nvinfo : EIATTR_VRC_CTA_INIT_COUNT
	.align		4
.L_53:
        /*00b4*/ 	.byte	0x02, 0x4a
	.zero		1
	.zero		1


	//----- nvinfo : EIATTR_EXIT_INSTR_OFFSETS
	.align		4
        /*00b8*/ 	.byte	0x04, 0x1c
        /*00ba*/ 	.short	(.L_55 - .L_54)


	//   ....[0]....
.L_54:
        /*00bc*/ 	.word	0x00003aa0


	//----- nvinfo : EIATTR_MAX_THREADS
	.align		4
.L_55:
        /*00c0*/ 	.byte	0x04, 0x05
        /*00c2*/ 	.short	(.L_57 - .L_56)
.L_56:
        /*00c4*/ 	.word	0x00000080
        /*00c8*/ 	.word	0x00000001
        /*00cc*/ 	.word	0x00000001


	//----- nvinfo : EIATTR_CRS_STACK_SIZE
	.align		4
.L_57:
        /*00d0*/ 	.byte	0x04, 0x1e
        /*00d2*/ 	.short	(.L_59 - .L_58)
.L_58:
        /*00d4*/ 	.word	0x00000000


	//----- nvinfo : EIATTR_CBANK_PARAM_SIZE
	.align		4
.L_59:
        /*00d8*/ 	.byte	0x03, 0x19
        /*00da*/ 	.short	0x0028


	//----- nvinfo : EIATTR_PARAM_CBANK
	.align		4
        /*00dc*/ 	.byte	0x04, 0x0a
        /*00de*/ 	.short	(.L_61 - .L_60)
	.align		4
.L_60:
        /*00e0*/ 	.word	index@(.nv.constant0._Z26int2_backward_dx_tc_kernelPK6__halfPKhPS_fiii)
        /*00e4*/ 	.short	0x0380
        /*00e6*/ 	.short	0x0028


	//----- nvinfo : EIATTR_SW_WAR
	.align		4
.L_61:
        /*00e8*/ 	.byte	0x04, 0x36
        /*00ea*/ 	.short	(.L_63 - .L_62)
.L_62:
        /*00ec*/ 	.word	0x00000008
.L_63:


//--------------------- .nv.callgraph             --------------------------
	.section	.nv.callgraph,"",@"SHT_CUDA_CALLGRAPH"
	.align	4
	.sectionentsize	8
	.align		4
        /*0000*/ 	.word	0x00000000
	.align		4
        /*0004*/ 	.word	0xffffffff
	.align		4
        /*0008*/ 	.word	0x00000000
	.align		4
        /*000c*/ 	.word	0xfffffffe
	.align		4
        /*0010*/ 	.word	0x00000000
	.align		4
        /*0014*/ 	.word	0xfffffffd
	.align		4
        /*0018*/ 	.word	0x00000000
	.align		4
        /*001c*/ 	.word	0xfffffffc


//--------------------- .text._Z33int2_backward_dx_tc_simple_kernelPK6__halfPKhPS_fiii --------------------------
	.section	.text._Z33int2_backward_dx_tc_simple_kernelPK6__halfPKhPS_fiii,"ax",@progbits
	.align	128
        .global         _Z33int2_backward_dx_tc_simple_kernelPK6__halfPKhPS_fiii
        .type           _Z33int2_backward_dx_tc_simple_kernelPK6__halfPKhPS_fiii,@function
        .size           _Z33int2_backward_dx_tc_simple_kernelPK6__halfPKhPS_fiii,(.L_x_40 - _Z33int2_backward_dx_tc_simple_kernelPK6__halfPKhPS_fiii)
        .other          _Z33int2_backward_dx_tc_simple_kernelPK6__halfPKhPS_fiii,@"STO_CUDA_ENTRY STV_DEFAULT"
_Z33int2_backward_dx_tc_simple_kernelPK6__halfPKhPS_fiii:
.text._Z33int2_backward_dx_tc_simple_kernelPK6__halfPKhPS_fiii:
[----:B------:R-:W-:Y:S01]  /*0000*/  LDC R1, c[0x0][0x37c] ;  /* 0x0000df00ff017b82 */ /* 0x000fe20000000800 */
[----:B------:R-:W0:Y:S07]  /*0010*/  S2R R2, SR_TID.X ;  /* 0x0000000000027919 */ /* 0x000e2e0000002100 */
[----:B------:R-:W1:Y:S01]  /*0020*/  LDC R14, c[0x0][0x364] ;  /* 0x0000d900ff0e7b82 */ /* 0x000e620000000800 */
[----:B------:R-:W2:Y:S01]  /*0030*/  LDCU UR6, c[0x0][0x39c] ;  /* 0x00007380ff0677ac */ /* 0x000ea20008000800 */
[----:B------:R-:W1:Y:S06]  /*0040*/  S2R R3, SR_TID.Y ;  /* 0x0000000000037919 */ /* 0x000e6c0000002200 */
[----:B------:R-:W0:Y:S08]  /*0050*/  S2UR UR5, SR_CTAID.X ;  /* 0x00000000000579c3 */ /* 0x000e300000002500 */
[----:B------:R-:W0:Y:S08]  /*0060*/  LDC R15, c[0x0][0x360] ;  /* 0x0000d800ff0f7b82 */ /* 0x000e300000000800 */
[----:B------:R-:W1:Y:S08]  /*0070*/  S2UR UR4, SR_CTAID.Y ;  /* 0x00000000000479c3 */ /* 0x000e700000002600 */
[----:B------:R-:W3:Y:S01]  /*0080*/  LDC R0, c[0x0][0x3a4] ;  /* 0x0000e900ff007b82 */ /* 0x000ee20000000800 */
[----:B0-----:R-:W-:-:S02]  /*0090*/  IMAD R15, R15, UR5, R2 ;  /* 0x000000050f0f7c24 */ /* 0x001fc4000f8e0202 */
[----:B-1----:R-:W-:-:S03]  /*00a0*/  IMAD R14, R14, UR4, R3 ;  /* 0x000000040e0e7c24 */ /* 0x002fc6000f8e0203 */
[----:B---3--:R-:W-:-:S04]  /*00b0*/  ISETP.GE.AND P0, PT, R15, R0, PT ;  /* 0x000000000f00720c */ /* 0x008fc80003f06270 */
[----:B--2---:R-:W-:-:S13]  /*00c0*/  ISETP.GE.OR P0, PT, R14, UR6, P0 ;  /* 0x000000060e007c0c */ /* 0x004fda0008706670 */
[----:B------:R-:W-:Y:S05]  /*00d0*/  @P0 EXIT ;  /* 0x000000000000094d */ /* 0x000fea0003800000 */
[----:B------:R-:W0:Y:S01]  /*00e0*/  LDCU UR5, c[0x0][0x3a0] ;  /* 0x00007400ff0577ac */ /* 0x000e220008000800 */
[----:B------:R-:W-:Y:S01]  /*00f0*/  IMAD.MOV.U32 R22, RZ, RZ, RZ ;  /* 0x000000ffff167224 */ /* 0x000fe200078e00ff */
[----:B------:R-:W1:Y:S01]  /*0100*/  LDCU.64 UR8, c[0x0][0x358] ;  /* 0x00006b00ff0877ac */ /* 0x000e620008000a00 */
[----:B0-----:R-:W-:-:S09]  /*0110*/  UISETP.GE.AND UP0, UPT, UR5, 0x1, UPT ;  /* 0x000000010500788c */ /* 0x001fd2000bf06270 */
[----:B-1----:R-:W-:Y:S05]  /*0120*/  BRA.U !UP0, `(.L_x_0) ;  /* 0x0000000d08707547 */ /* 0x002fea000b800000 */
[----:B------:R-:W-:Y:S01]  /*0130*/  VIADD R3, R0, 0x3 ;  /* 0x0000000300037836 */ /* 0x000fe20000000000 */
[----:B------:R-:W-:Y:S01]  /*0140*/  SHF.R.S32.HI R2, RZ, 0x1f, R15 ;  /* 0x0000001fff027819 */ /* 0x000fe2000001140f */
[----:B------:R-:W-:Y:S02]  /*0150*/  UISETP.GE.U32.AND UP1, UPT, UR5, 0x8, UPT ;  /* 0x000000080500788c */ /* 0x000fe4000bf26070 */
[----:B------:R-:W-:Y:S01]  /*0160*/  IMAD R17, R14, UR5, RZ ;  /* 0x000000050e117c24 */ /* 0x000fe2000f8e02ff */
[----:B------:R-:W-:Y:S01]  /*0170*/  ULOP3.LUT UR6, UR5, 0x7, URZ, 0xc0, !UPT ;  /* 0x0000000705067892 */ /* 0x000fe2000f8ec0ff */
[----:B------:R-:W-:Y:S01]  /*0180*/  SHF.R.S32.HI R4, RZ, 0x1f, R3 ;  /* 0x0000001fff047819 */ /* 0x000fe20000011403 */
[----:B------:R-:W-:Y:S01]  /*0190*/  IMAD.MOV.U32 R22, RZ, RZ, RZ ;  /* 0x000000ffff167224 */ /* 0x000fe200078e00ff */
[----:B------:R-:W-:Y:S01]  /*01a0*/  LEA.HI R2, R2, R15, RZ, 0x2 ;  /* 0x0000000f02027211 */ /* 0x000fe200078f10ff */
[----:B------:R-:W-:Y:S01]  /*01b0*/  UMOV UR4, URZ ;  /* 0x000000ff00047c82 */ /* 0x000fe20008000000 */
[----:B------:R-:W-:Y:S01]  /*01c0*/  LEA.HI R19, R4, R3, RZ, 0x2 ;  /* 0x0000000304137211 */ /* 0x000fe200078f10ff */
[----:B------:R-:W-:Y:S01]  /*01d0*/  UISETP.NE.AND UP0, UPT, UR6, URZ, UPT ;  /* 0x000000ff0600728c */ /* 0x000fe2000bf05270 */
[----:B------:R-:W-:-:S02]  /*01e0*/  LOP3.LUT R4, R2, 0x7ffffffc, RZ, 0xc0, !PT ;  /* 0x7ffffffc02047812 */ /* 0x000fc400078ec0ff */
[----:B------:R-:W-:Y:S02]  /*01f0*/  SHF.R.S32.HI R18, RZ, 0x2, R2 ;  /* 0x00000002ff127819 */ /* 0x000fe40000011402 */
[----:B------:R-:W-:Y:S01]  /*0200*/  SHF.R.S32.HI R19, RZ, 0x2, R19 ;  /* 0x00000002ff137819 */ /* 0x000fe20000011413 */
[----:B------:R-:W-:-:S04]  /*0210*/  IMAD.IADD R4, R15, 0x1, -R4 ;  /* 0x000000010f047824 */ /* 0x000fc800078e0a04 */
[----:B------:R-:W-:Y:S01]  /*0220*/  IMAD.SHL.U32 R20, R4, 0x2, RZ ;  /* 0x0000000204147824 */ /* 0x000fe200078e00ff */
[----:B------:R-:W-:Y:S06]  /*0230*/  BRA.U !UP1, `(.L_x_1) ;  /* 0x0000000509807547 */ /* 0x000fec000b800000 */
[----:B------:R-:W0:Y:S01]  /*0240*/  LDC.64 R2, c[0x0][0x380] ;  /* 0x0000e000ff027b82 */ /* 0x000e220000000a00 */
[----:B------:R-:W-:Y:S01]  /*0250*/  ULOP3.LUT UR4, UR5, 0x7ffffff8, URZ, 0xc0, !UPT ;  /* 0x7ffffff805047892 */ /* 0x000fe2000f8ec0ff */
[----:B------:R-:W-:Y:S01]  /*0260*/  SHF.R.S32.HI R23, RZ, 0x1f, R19 ;  /* 0x0000001fff177819 */ /* 0x000fe20000011413 */
[----:B------:R-:W-:Y:S01]  /*0270*/  IMAD.MOV.U32 R22, RZ, RZ, RZ ;  /* 0x000000ffff167224 */ /* 0x000fe200078e00ff */
[----:B------:R-:W1:Y:S01]  /*0280*/  LDCU.64 UR10, c[0x0][0x388] ;  /* 0x00007100ff0a77ac */ /* 0x000e620008000a00 */
[----:B------:R-:W-:Y:S01]  /*0290*/  IMAD.MOV.U32 R16, RZ, RZ, R18 ;  /* 0x000000ffff107224 */ /* 0x000fe200078e0012 */
[----:B------:R-:W-:Y:S01]  /*02a0*/  UIADD3 UR7, UPT, UPT, -UR4, URZ, URZ ;  /* 0x000000ff04077290 */ /* 0x000fe2000fffe1ff */
[----:B0-----:R-:W-:-:S03]  /*02b0*/  IMAD.WIDE.U32 R2, R17, 0x2, R2 ;  /* 0x0000000211027825 */ /* 0x001fc600078e0002 */
[----:B------:R-:W-:-:S04]  /*02c0*/  IADD3 R2, P0, PT, R2, 0x8, RZ ;  /* 0x0000000802027810 */ /* 0x000fc80007f1e0ff */
[----:B-1----:R-:W-:-:S09]  /*02d0*/  IADD3.X R3, PT, PT, RZ, R3, RZ, P0, !PT ;  /* 0x00000003ff037210 */ /* 0x002fd200007fe4ff */
.L_x_2:
[C---:B------:R-:W-:Y:S01]  /*02e0*/  IADD3 R6, P0, PT, R16.reuse, UR10, RZ ;  /* 0x0000000a10067c10 */ /* 0x040fe2000ff1e0ff */
[----:B------:R-:W2:Y:S03]  /*02f0*/  LDG.E.U16.CONSTANT R25, desc[UR8][R2.64+-0x8] ;  /* 0xfffff80802197981 */ /* 0x000ea6000c1e9500 */
[----:B------:R-:W-:Y:S01]  /*0300*/  LEA.HI.X.SX32 R7, R16, UR11, 0x1, P0 ;  /* 0x0000000b10077c11 */ /* 0x000fe200080f0eff */
[----:B------:R-:W3:Y:S04]  /*0310*/  LDG.E.U16.CONSTANT R24, desc[UR8][R2.64+-0x6] ;  /* 0xfffffa0802187981 */ /* 0x000ee8000c1e9500 */
[----:B------:R0:W4:Y:S01]  /*0320*/  LDG.E.U8.CONSTANT R9, desc[UR8][R6.64] ;  /* 0x0000000806097981 */ /* 0x000122000c1e9100 */
[----:B------:R-:W-:-:S05]  /*0330*/  IADD3 R10, P0, PT, R19, R6, RZ ;  /* 0x00000006130a7210 */ /* 0x000fca0007f1e0ff */
[----:B------:R-:W-:Y:S01]  /*0340*/  IMAD.X R11, R23, 0x1, R7, P0 ;  /* 0x00000001170b7824 */ /* 0x000fe200000e0607 */
[----:B------:R-:W-:-:S04]  /*0350*/  IADD3 R12, P0, PT, R19, R10, RZ ;  /* 0x0000000a130c7210 */ /* 0x000fc80007f1e0ff */
[----:B------:R4:W5:Y:S01]  /*0360*/  LDG.E.U8.CONSTANT R21, desc[UR8][R10.64] ;  /* 0x000000080a157981 */ /* 0x000962000c1e9100 */
[----:B------:R-:W-:Y:S01]  /*0370*/  IMAD.X R13, R23, 0x1, R11, P0 ;  /* 0x00000001170d7824 */ /* 0x000fe200000e060b */
[----:B------:R-:W-:-:S04]  /*0380*/  IADD3 R4, P0, PT, R19, R12, RZ ;  /* 0x0000000c13047210 */ /* 0x000fc80007f1e0ff */
[----:B------:R-:W-:Y:S01]  /*0390*/  IADD3.X R5, PT, PT, R23, R13, RZ, P0, !PT ;  /* 0x0000000d17057210 */ /* 0x000fe200007fe4ff */
[----:B------:R1:W3:Y:S01]  /*03a0*/  LDG.E.U8.CONSTANT R27, desc[UR8][R12.64] ;  /* 0x000000080c1b7981 */ /* 0x0002e2000c1e9100 */
[----:B0-----:R-:W-:-:S05]  /*03b0*/  IADD3 R6, P0, PT, R19, R4, RZ ;  /* 0x0000000413067210 */ /* 0x001fca0007f1e0ff */
[----:B------:R-:W-:Y:S01]  /*03c0*/  IMAD.X R7, R23, 0x1, R5, P0 ;  /* 0x0000000117077824 */ /* 0x000fe200000e0605 */
[----:B------:R-:W-:Y:S01]  /*03d0*/  IADD3 R8, P0, PT, R19, R6, RZ ;  /* 0x0000000613087210 */ /* 0x000fe20007f1e0ff */
[----:B------:R-:W3:Y:S04]  /*03e0*/  LDG.E.U8.CONSTANT R5, desc[UR8][R4.64] ;  /* 0x0000000804057981 */ /* 0x000ee8000c1e9100 */
[----:B------:R-:W3:Y:S04]  /*03f0*/  LDG.E.U8.CONSTANT R29, desc[UR8][R6.64] ;  /* 0x00000008061d7981 */ /* 0x000ee8000c1e9100 */
[----:B------:R-:W3:Y:S01]  /*0400*/  LDG.E.U16.CONSTANT R6, desc[UR8][R2.64+-0x4] ;  /* 0xfffffc0802067981 */ /* 0x000ee2000c1e9500 */
[----:B----4-:R-:W-:Y:S01]  /*0410*/  SHF.R.U32.HI R11, RZ, R20, R9 ;  /* 0x00000014ff0b7219 */ /* 0x010fe20000011609 */
[----:B------:R-:W-:Y:S01]  /*0420*/  IMAD.X R9, R23, 0x1, R7, P0 ;  /* 0x0000000117097824 */ /* 0x000fe200000e0607 */
[----:B------:R-:W-:Y:S01]  /*0430*/  IADD3 R10, P0, PT, R19, R8, RZ ;  /* 0x00000008130a7210 */ /* 0x000fe20007f1e0ff */
[----:B--2---:R-:W-:Y:S01]  /*0440*/  HADD2.F32 R25, -RZ, R25.H0_H0 ;  /* 0x20000019ff197230 */ /* 0x004fe20000004100 */
[----:B------:R-:W-:Y:S01]  /*0450*/  LOP3.LUT R26, R11, 0x3, RZ, 0xc0, !PT ;  /* 0x000000030b1a7812 */ /* 0x000fe200078ec0ff */
[----:B------:R-:W2:Y:S02]  /*0460*/  LDG.E.U16.CONSTANT R7, desc[UR8][R2.64+-0x2] ;  /* 0xfffffe0802077981 */ /* 0x000ea4000c1e9500 */
[----:B------:R-:W-:Y:S01]  /*0470*/  IMAD.X R11, R23, 0x1, R9, P0 ;  /* 0x00000001170b7824 */ /* 0x000fe200000e0609 */
[----:B-1----:R-:W-:Y:S01]  /*0480*/  IADD3 R12, P0, PT, R19, R10, RZ ;  /* 0x0000000a130c7210 */ /* 0x002fe20007f1e0ff */
[----:B------:R-:W-:Y:S01]  /*0490*/  VIADD R26, R26, 0xffffffff ;  /* 0xffffffff1a1a7836 */ /* 0x000fe20000000000 */
[----:B------:R-:W4:Y:S02]  /*04a0*/  LDG.E.U8.CONSTANT R9, desc[UR8][R8.64] ;  /* 0x0000000808097981 */ /* 0x000f24000c1e9100 */
[----:B------:R-:W-:-:S02]  /*04b0*/  IADD3.X R13, PT, PT, R23, R11, RZ, P0, !PT ;  /* 0x0000000b170d7210 */ /* 0x000fc400007fe4ff */
[----:B------:R0:W2:Y:S01]  /*04c0*/  LDG.E.U8.CONSTANT R4, desc[UR8][R10.64] ;  /* 0x000000080a047981 */ /* 0x0000a2000c1e9100 */
[----:B------:R-:W1:Y:S03]  /*04d0*/  I2F.S16 R26, R26 ;  /* 0x0000001a001a7306 */ /* 0x000e660000101400 */
[----:B------:R-:W2:Y:S04]  /*04e0*/  LDG.E.U8.CONSTANT R13, desc[UR8][R12.64] ;  /* 0x000000080c0d7981 */ /* 0x000ea8000c1e9100 */
[----:B------:R-:W2:Y:S01]  /*04f0*/  LDG.E.U16.CONSTANT R8, desc[UR8][R2.64+0x6] ;  /* 0x0000060802087981 */ /* 0x000ea2000c1e9500 */
[----:B-1----:R-:W-:-:S03]  /*0500*/  FFMA R28, R25, R26, R22 ;  /* 0x0000001a191c7223 */ /* 0x002fc60000000016 */
[----:B------:R-:W2:Y:S04]  /*0510*/  LDG.E.U16.CONSTANT R26, desc[UR8][R2.64] ;  /* 0x00000008021a7981 */ /* 0x000ea8000c1e9500 */
[----:B------:R-:W2:Y:S04]  /*0520*/  LDG.E.U16.CONSTANT R22, desc[UR8][R2.64+0x2] ;  /* 0x0000020802167981 */ /* 0x000ea8000c1e9500 */
[----:B------:R1:W2:Y:S01]  /*0530*/  LDG.E.U16.CONSTANT R25, desc[UR8][R2.64+0x4] ;  /* 0x0000040802197981 */ /* 0x0002a2000c1e9500 */
[----:B-----5:R-:W-:-:S04]  /*0540*/  SHF.R.U32.HI R21, RZ, R20, R21 ;  /* 0x00000014ff157219 */ /* 0x020fc80000011615 */
[----:B------:R-:W-:-:S05]  /*0550*/  LOP3.LUT R21, R21, 0x3, RZ, 0xc0, !PT ;  /* 0x0000000315157812 */ /* 0x000fca00078ec0ff */
[----:B------:R-:W-:Y:S01]  /*0560*/  VIADD R21, R21, 0xffffffff ;  /* 0xffffffff15157836 */ /* 0x000fe20000000000 */
[----:B---3--:R-:W-:-:S05]  /*0570*/  SHF.R.U32.HI R27, RZ, R20, R27 ;  /* 0x00000014ff1b7219 */ /* 0x008fca000001161b */
[----:B------:R-:W3:Y:S01]  /*0580*/  I2F.S16 R21, R21 ;  /* 0x0000001500157306 */ /* 0x000ee20000101400 */
[----:B------:R-:W-:Y:S02]  /*0590*/  LOP3.LUT R27, R27, 0x3, RZ, 0xc0, !PT ;  /* 0x000000031b1b7812 */ /* 0x000fe400078ec0ff */
[-C--:B0-----:R-:W-:Y:S01]  /*05a0*/  SHF.R.U32.HI R10, RZ, R20.reuse, R5 ;  /* 0x00000014ff0a7219 */ /* 0x081fe20000011605 */
[----:B------:R-:W-:Y:S01]  /*05b0*/  HADD2.F32 R11, -RZ, R24.H0_H0 ;  /* 0x20000018ff0b7230 */ /* 0x000fe20000004100 */
[----:B------:R-:W-:Y:S01]  /*05c0*/  SHF.R.U32.HI R29, RZ, R20, R29 ;  /* 0x00000014ff1d7219 */ /* 0x000fe2000001161d */
[----:B------:R-:W-:Y:S01]  /*05d0*/  VIADD R5, R27, 0xffffffff ;  /* 0xffffffff1b057836 */ /* 0x000fe20000000000 */
[----:B------:R-:W-:Y:S02]  /*05e0*/  LOP3.LUT R10, R10, 0x3, RZ, 0xc0, !PT ;  /* 0x000000030a0a7812 */ /* 0x000fe400078ec0ff */
[----:B------:R-:W-:-:S03]  /*05f0*/  LOP3.LUT R29, R29, 0x3, RZ, 0xc0, !PT ;  /* 0x000000031d1d7812 */ /* 0x000fc600078ec0ff */
[----:B------:R-:W-:Y:S02]  /*0600*/  VIADD R10, R10, 0xffffffff ;  /* 0xffffffff0a0a7836 */ /* 0x000fe40000000000 */
[----:B---3--:R-:W-:Y:S01]  /*0610*/  FFMA R28, R11, R21, R28 ;  /* 0x000000150b1c7223 */ /* 0x008fe2000000001c */
[----:B------:R-:W0:Y:S08]  /*0620*/  I2F.S16 R5, R5 ;  /* 0x0000000500057306 */ /* 0x000e300000101400 */
[----:B------:R-:W3:Y:S01]  /*0630*/  I2F.S16 R10, R10 ;  /* 0x0000000a000a7306 */ /* 0x000ee20000101400 */
[----:B------:R-:W-:-:S04]  /*0640*/  UIADD3 UR7, UPT, UPT, UR7, 0x8, URZ ;  /* 0x0000000807077890 */ /* 0x000fc8000fffe0ff */
[----:B------:R-:W-:Y:S01]  /*0650*/  UISETP.NE.AND UP1, UPT, UR7, URZ, UPT ;  /* 0x000000ff0700728c */ /* 0x000fe2000bf25270 */
[----:B-1----:R-:W-:Y:S01]  /*0660*/  IADD3 R2, P0, PT, R2, 0x10, RZ ;  /* 0x0000001002027810 */ /* 0x002fe20007f1e0ff */
[----:B------:R-:W-:-:S04]  /*0670*/  IMAD R16, R19, 0x8, R16 ;  /* 0x0000000813107824 */ /* 0x000fc800078e0210 */
[----:B------:R-:W-:Y:S01]  /*0680*/  IMAD.X R3, RZ, RZ, R3, P0 ;  /* 0x000000ffff037224 */ /* 0x000fe200000e0603 */
[----:B----4-:R-:W-:Y:S01]  /*0690*/  SHF.R.U32.HI R11, RZ, R20, R9 ;  /* 0x00000014ff0b7219 */ /* 0x010fe20000011609 */
[----:B------:R-:W-:-:S03]  /*06a0*/  VIADD R9, R29, 0xffffffff ;  /* 0xffffffff1d097836 */ /* 0x000fc60000000000 */
[----:B------:R-:W-:Y:S02]  /*06b0*/  LOP3.LUT R11, R11, 0x3, RZ, 0xc0, !PT ;  /* 0x000000030b0b7812 */ /* 0x000fe400078ec0ff */
[-C--:B--2---:R-:W-:Y:S02]  /*06c0*/  SHF.R.U32.HI R12, RZ, R20.reuse, R4 ;  /* 0x00000014ff0c7219 */ /* 0x084fe40000011604 */
[----:B------:R-:W-:Y:S02]  /*06d0*/  SHF.R.U32.HI R21, RZ, R20, R13 ;  /* 0x00000014ff157219 */ /* 0x000fe4000001160d */
[----:B------:R-:W-:Y:S01]  /*06e0*/  IADD3 R4, PT, PT, R11, -0x1, RZ ;  /* 0xffffffff0b047810 */ /* 0x000fe20007ffe0ff */
[----:B------:R-:W1:Y:S01]  /*06f0*/  I2F.S16 R9, R9 ;  /* 0x0000000900097306 */ /* 0x000e620000101400 */
[----:B------:R-:W-:Y:S01]  /*0700*/  LOP3.LUT R12, R12, 0x3, RZ, 0xc0, !PT ;  /* 0x000000030c0c7812 */ /* 0x000fe200078ec0ff */
[----:B------:R-:W-:Y:S01]  /*0710*/  HADD2.F32 R11, -RZ, R6.H0_H0 ;  /* 0x20000006ff0b7230 */ /* 0x000fe20000004100 */
[----:B------:R-:W-:-:S03]  /*0720*/  LOP3.LUT R21, R21, 0x3, RZ, 0xc0, !PT ;  /* 0x0000000315157812 */ /* 0x000fc600078ec0ff */
[----:B------:R-:W-:Y:S02]  /*0730*/  VIADD R13, R12, 0xffffffff ;  /* 0xffffffff0c0d7836 */ /* 0x000fe40000000000 */
[----:B------:R-:W2:Y:S01]  /*0740*/  I2F.S16 R4, R4 ;  /* 0x0000000400047306 */ /* 0x000ea20000101400 */
[----:B------:R-:W-:Y:S02]  /*0750*/  HADD2.F32 R12, -RZ, R7.H0_H0 ;  /* 0x20000007ff0c7230 */ /* 0x000fe40000004100 */
[----:B0-----:R-:W-:Y:S01]  /*0760*/  FFMA R5, R11, R5, R28 ;  /* 0x000000050b057223 */ /* 0x001fe2000000001c */
[----:B------:R-:W-:Y:S02]  /*0770*/  VIADD R21, R21, 0xffffffff ;  /* 0xffffffff15157836 */ /* 0x000fe40000000000 */
[----:B------:R-:W-:Y:S02]  /*0780*/  HADD2.F32 R7, -RZ, R26.H0_H0 ;  /* 0x2000001aff077230 */ /* 0x000fe40000004100 */
[----:B------:R-:W0:Y:S01]  /*0790*/  I2F.S16 R6, R13 ;  /* 0x0000000d00067306 */ /* 0x000e220000101400 */
[----:B---3--:R-:W-:Y:S01]  /*07a0*/  FFMA R10, R12, R10, R5 ;  /* 0x0000000a0c0a7223 */ /* 0x008fe20000000005 */
[----:B------:R-:W-:-:S03]  /*07b0*/  HADD2.F32 R22, -RZ, R22.H0_H0 ;  /* 0x20000016ff167230 */ /* 0x000fc60000004100 */
[----:B-1----:R-:W-:-:S03]  /*07c0*/  FFMA R7, R7, R9, R10 ;  /* 0x0000000907077223 */ /* 0x002fc6000000000a */
[----:B------:R-:W1:Y:S01]  /*07d0*/  I2F.S16 R21, R21 ;  /* 0x0000001500157306 */ /* 0x000e620000101400 */
[----:B------:R-:W-:Y:S02]  /*07e0*/  HADD2.F32 R10, -RZ, R25.H0_H0 ;  /* 0x20000019ff0a7230 */ /* 0x000fe40000004100 */
[----:B--2---:R-:W-:Y:S01]  /*07f0*/  FFMA R7, R22, R4, R7 ;  /* 0x0000000416077223 */ /* 0x004fe20000000007 */
[----:B------:R-:W-:-:S03]  /*0800*/  HADD2.F32 R5, -RZ, R8.H0_H0 ;  /* 0x20000008ff057230 */ /* 0x000fc60000004100 */
[----:B0-----:R-:W-:-:S04]  /*0810*/  FFMA R6, R10, R6, R7 ;  /* 0x000000060a067223 */ /* 0x001fc80000000007 */
[----:B-1----:R-:W-:Y:S01]  /*0820*/  FFMA R22, R5, R21, R6 ;  /* 0x0000001505167223 */ /* 0x002fe20000000006 */
[----:B------:R-:W-:Y:S06]  /*0830*/  BRA.U UP1, `(.L_x_2) ;  /* 0xfffffff901a87547 */ /* 0x000fec000b83ffff */
.L_x_1:
[----:B------:R-:W-:Y:S05]  /*0840*/  BRA.U !UP0, `(.L_x_0) ;  /* 0x0000000508a87547 */ /* 0x000fea000b800000 */
[----:B------:R-:W-:Y:S02]  /*0850*/  UISETP.GE.U32.AND UP0, UPT, UR6, 0x4, UPT ;  /* 0x000000040600788c */ /* 0x000fe4000bf06070 */
[----:B------:R-:W-:-:S04]  /*0860*/  ULOP3.LUT UR7, UR5, 0x3, URZ, 0xc0, !UPT ;  /* 0x0000000305077892 */ /* 0x000fc8000f8ec0ff */
[----:B------:R-:W-:-:S03]  /*0870*/  UISETP.NE.AND UP1, UPT, UR7, URZ, UPT ;  /* 0x000000ff0700728c */ /* 0x000fc6000bf25270 */
[----:B------:R-:W-:Y:S08]  /*0880*/  BRA.U !UP0, `(.L_x_3) ;  /* 0x0000000108cc7547 */ /* 0x000ff0000b800000 */
[----:B------:R-:W0:Y:S01]  /*0890*/  LDCU.128 UR12, c[0x0][0x380] ;  /* 0x00007000ff0c77ac */ /* 0x000e220008000c00 */
[----:B------:R-:W-:Y:S01]  /*08a0*/  IMAD R2, R19, UR4, R18 ;  /* 0x0000000413027c24 */ /* 0x000fe2000f8e0212 */
[----:B------:R-:W-:Y:S01]  /*08b0*/  SHF.R.S32.HI R3, RZ, 0x1f, R19 ;  /* 0x0000001fff037819 */ /* 0x000fe20000011413 */
[----:B------:R-:W1:Y:S03]  /*08c0*/  LDC.64 R4, c[0x0][0x380] ;  /* 0x0000e000ff047b82 */ /* 0x000e660000000a00 */
[----:B0-----:R-:W-:-:S04]  /*08d0*/  IADD3 R12, P0, PT, R2, UR14, RZ ;  /* 0x0000000e020c7c10 */ /* 0x001fc8000ff1e0ff */
[----:B------:R-:W-:Y:S02]  /*08e0*/  LEA.HI.X.SX32 R13, R2, UR15, 0x1, P0 ;  /* 0x0000000f020d7c11 */ /* 0x000fe400080f0eff */
[----:B------:R-:W-:-:S04]  /*08f0*/  IADD3 R26, P0, PT, R19, R12, RZ ;  /* 0x0000000c131a7210 */ /* 0x000fc80007f1e0ff */
[----:B------:R-:W-:Y:S02]  /*0900*/  IADD3.X R27, PT, PT, R3, R13, RZ, P0, !PT ;  /* 0x0000000d031b7210 */ /* 0x000fe400007fe4ff */
[----:B------:R-:W-:Y:S01]  /*0910*/  IADD3 R28, P0, PT, R19, R26, RZ ;  /* 0x0000001a131c7210 */ /* 0x000fe20007f1e0ff */
[----:B------:R-:W2:Y:S04]  /*0920*/  LDG.E.U8.CONSTANT R13, desc[UR8][R12.64] ;  /* 0x000000080c0d7981 */ /* 0x000ea8000c1e9100 */
[----:B------:R-:W-:Y:S01]  /*0930*/  IMAD.X R29, R3, 0x1, R27, P0 ;  /* 0x00000001031d7824 */ /* 0x000fe200000e061b */
[----:B------:R-:W-:Y:S01]  /*0940*/  IADD3 R10, P0, PT, R19, R28, RZ ;  /* 0x0000001c130a7210 */ /* 0x000fe20007f1e0ff */
[----:B------:R-:W3:Y:S04]  /*0950*/  LDG.E.U8.CONSTANT R7, desc[UR8][R26.64] ;  /* 0x000000081a077981 */ /* 0x000ee8000c1e9100 */
[----:B------:R-:W-:Y:S01]  /*0960*/  IMAD.X R11, R3, 0x1, R29, P0 ;  /* 0x00000001030b7824 */ /* 0x000fe200000e061d */
[----:B------:R-:W4:Y:S01]  /*0970*/  LDG.E.U8.CONSTANT R9, desc[UR8][R28.64] ;  /* 0x000000081c097981 */ /* 0x000f22000c1e9100 */
[C---:B------:R-:W-:Y:S01]  /*0980*/  IADD3 R3, P0, PT, R17.reuse, UR4, RZ ;  /* 0x0000000411037c10 */ /* 0x040fe2000ff1e0ff */
[----:B------:R-:W-:-:S03]  /*0990*/  VIADD R25, R17, UR4 ;  /* 0x0000000411197c36 */ /* 0x000fc60008000000 */
[----:B------:R-:W5:Y:S01]  /*09a0*/  LDG.E.U8.CONSTANT R11, desc[UR8][R10.64] ;  /* 0x000000080a0b7981 */ /* 0x000f62000c1e9100 */
[----:B------:R-:W-:Y:S01]  /*09b0*/  LEA R2, P1, R3, UR12, 0x1 ;  /* 0x0000000c03027c11 */ /* 0x000fe2000f8208ff */
[----:B-1----:R-:W-:Y:S01]  /*09c0*/  IMAD.WIDE.U32 R24, R25, 0x2, R4 ;  /* 0x0000000219187825 */ /* 0x002fe200078e0004 */
[----:B------:R-:W-:-:S04]  /*09d0*/  IADD3.X R6, PT, PT, RZ, RZ, RZ, P0, !PT ;  /* 0x000000ffff067210 */ /* 0x000fc800007fe4ff */
[----:B------:R-:W-:Y:S01]  /*09e0*/  LEA.HI.X R3, R3, UR13, R6, 0x1, P1 ;  /* 0x0000000d03037c11 */ /* 0x000fe200088f0c06 */
[----:B------:R-:W5:Y:S04]  /*09f0*/  LDG.E.U16.CONSTANT R8, desc[UR8][R24.64] ;  /* 0x0000000818087981 */ /* 0x000f68000c1e9500 */
[----:B------:R-:W5:Y:S04]  /*0a00*/  LDG.E.U16.CONSTANT R6, desc[UR8][R2.64+0x2] ;  /* 0x0000020802067981 */ /* 0x000f68000c1e9500 */
[----:B------:R-:W5:Y:S04]  /*0a10*/  LDG.E.U16.CONSTANT R5, desc[UR8][R2.64+0x4] ;  /* 0x0000040802057981 */ /* 0x000f68000c1e9500 */
[----:B------:R0:W5:Y:S01]  /*0a20*/  LDG.E.U16.CONSTANT R4, desc[UR8][R2.64+0x6] ;  /* 0x0000060802047981 */ /* 0x000162000c1e9500 */
[----:B------:R-:W-:Y:S01]  /*0a30*/  UIADD3 UR4, UPT, UPT, UR4, 0x4, URZ ;  /* 0x0000000404047890 */ /* 0x000fe2000fffe0ff */
[----:B--2---:R-:W-:-:S04]  /*0a40*/  SHF.R.U32.HI R13, RZ, R20, R13 ;  /* 0x00000014ff0d7219 */ /* 0x004fc8000001160d */
[----:B------:R-:W-:Y:S02]  /*0a50*/  LOP3.LUT R13, R13, 0x3, RZ, 0xc0, !PT ;  /* 0x000000030d0d7812 */ /* 0x000fe400078ec0ff */
[----:B---3--:R-:W-:-:S03]  /*0a60*/  SHF.R.U32.HI R7, RZ, R20, R7 ;  /* 0x00000014ff077219 */ /* 0x008fc60000011607 */
[----:B------:R-:W-:Y:S01]  /*0a70*/  VIADD R13, R13, 0xffffffff ;  /* 0xffffffff0d0d7836 */ /* 0x000fe20000000000 */
[----:B------:R-:W-:Y:S02]  /*0a80*/  LOP3.LUT R7, R7, 0x3, RZ, 0xc0, !PT ;  /* 0x0000000307077812 */ /* 0x000fe400078ec0ff */
[----:B----4-:R-:W-:-:S03]  /*0a90*/  SHF.R.U32.HI R9, RZ, R20, R9 ;  /* 0x00000014ff097219 */ /* 0x010fc60000011609 */
[----:B------:R-:W-:Y:S01]  /*0aa0*/  VIADD R7, R7, 0xffffffff ;  /* 0xffffffff07077836 */ /* 0x000fe20000000000 */
[----:B------:R-:W-:Y:S01]  /*0ab0*/  LOP3.LUT R9, R9, 0x3, RZ, 0xc0, !PT ;  /* 0x0000000309097812 */ /* 0x000fe200078ec0ff */
[----:B------:R-:W1:Y:S01]  /*0ac0*/  I2F.S16 R13, R13 ;  /* 0x0000000d000d7306 */ /* 0x000e620000101400 */
[----:B-----5:R-:W-:-:S03]  /*0ad0*/  SHF.R.U32.HI R11, RZ, R20, R11 ;  /* 0x00000014ff0b7219 */ /* 0x020fc6000001160b */
[----:B------:R-:W-:Y:S01]  /*0ae0*/  VIADD R9, R9, 0xffffffff ;  /* 0xffffffff09097836 */ /* 0x000fe20000000000 */
[----:B------:R-:W-:Y:S01]  /*0af0*/  LOP3.LUT R11, R11, 0x3, RZ, 0xc0, !PT ;  /* 0x000000030b0b7812 */ /* 0x000fe200078ec0ff */
[----:B0-----:R-:W-:Y:S02]  /*0b00*/  HADD2.F32 R3, -RZ, R8.H0_H0 ;  /* 0x20000008ff037230 */ /* 0x001fe40000004100 */
[----:B------:R-:W0:Y:S01]  /*0b10*/  I2F.S16 R7, R7 ;  /* 0x0000000700077306 */ /* 0x000e220000101400 */
[----:B------:R-:W-:Y:S01]  /*0b20*/  IADD3 R11, PT, PT, R11, -0x1, RZ ;  /* 0xffffffff0b0b7810 */ /* 0x000fe20007ffe0ff */
[----:B------:R-:W-:Y:S02]  /*0b30*/  HADD2.F32 R6, -RZ, R6.H0_H0 ;  /* 0x20000006ff067230 */ /* 0x000fe40000004100 */
[----:B-1----:R-:W-:-:S04]  /*0b40*/  FFMA R3, R3, R13, R22 ;  /* 0x0000000d03037223 */ /* 0x002fc80000000016 */
[----:B------:R-:W1:Y:S01]  /*0b50*/  I2F.S16 R9, R9 ;  /* 0x0000000900097306 */ /* 0x000e620000101400 */
[----:B------:R-:W-:Y:S02]  /*0b60*/  HADD2.F32 R2, -RZ, R5.H0_H0 ;  /* 0x20000005ff027230 */ /* 0x000fe40000004100 */
[----:B------:R-:W-:Y:S02]  /*0b70*/  HADD2.F32 R5, -RZ, R4.H0_H0 ;  /* 0x20000004ff057230 */ /* 0x000fe40000004100 */
[----:B0-----:R-:W-:-:S03]  /*0b80*/  FFMA R3, R6, R7, R3 ;  /* 0x0000000706037223 */ /* 0x001fc60000000003 */
[----:B------:R-:W0:Y:S01]  /*0b90*/  I2F.S16 R11, R11 ;  /* 0x0000000b000b7306 */ /* 0x000e220000101400 */
[----:B-1----:R-:W-:-:S04]  /*0ba0*/  FFMA R2, R2, R9, R3 ;  /* 0x0000000902027223 */ /* 0x002fc80000000003 */
[----:B0-----:R-:W-:-:S07]  /*0bb0*/  FFMA R22, R5, R11, R2 ;  /* 0x0000000b05167223 */ /* 0x001fce0000000002 */
.L_x_3:
[----:B------:R-:W-:Y:S05]  /*0bc0*/  BRA.U !UP1, `(.L_x_0) ;  /* 0x0000000109c87547 */ /* 0x000fea000b800000 */
[----:B------:R-:W-:Y:S02]  /*0bd0*/  UISETP.NE.AND UP0, UPT, UR7, 0x1, UPT ;  /* 0x000000010700788c */ /* 0x000fe4000bf05270 */
[----:B------:R-:W-:-:S04]  /*0be0*/  ULOP3.LUT UR5, UR5, 0x1, URZ, 0xc0, !UPT ;  /* 0x0000000105057892 */ /* 0x000fc8000f8ec0ff */
[----:B------:R-:W-:-:S03]  /*0bf0*/  UISETP.NE.U32.AND UP1, UPT, UR5, 0x1, UPT ;  /* 0x000000010500788c */ /* 0x000fc6000bf25070 */
[----:B------:R-:W-:Y:S08]  /*0c00*/  BRA.U !UP0, `(.L_x_4) ;  /* 0x0000000108787547 */ /* 0x000ff0000b800000 */
[----:B------:R-:W0:Y:S01]  /*0c10*/  LDCU.128 UR12, c[0x0][0x380] ;  /* 0x00007000ff0c77ac */ /* 0x000e220008000c00 */
[----:B------:R-:W-:-:S05]  /*0c20*/  IMAD R2, R19, UR4, R18 ;  /* 0x0000000413027c24 */ /* 0x000fca000f8e0212 */
[----:B0-----:R-:W-:-:S04]  /*0c30*/  IADD3 R6, P0, PT, R2, UR14, RZ ;  /* 0x0000000e02067c10 */ /* 0x001fc8000ff1e0ff */
[----:B------:R-:W-:Y:S02]  /*0c40*/  LEA.HI.X.SX32 R7, R2, UR15, 0x1, P0 ;  /* 0x0000000f02077c11 */ /* 0x000fe400080f0eff */
[----:B------:R-:W0:Y:S01]  /*0c50*/  LDC.64 R2, c[0x0][0x380] ;  /* 0x0000e000ff027b82 */ /* 0x000e220000000a00 */
[----:B------:R-:W-:-:S04]  /*0c60*/  IADD3 R8, P0, PT, R19, R6, RZ ;  /* 0x0000000613087210 */ /* 0x000fc80007f1e0ff */
[----:B------:R-:W-:Y:S02]  /*0c70*/  LEA.HI.X.SX32 R9, R19, R7, 0x1, P0 ;  /* 0x0000000713097211 */ /* 0x000fe400000f0eff */
[----:B------:R-:W2:Y:S04]  /*0c80*/  LDG.E.U8.CONSTANT R7, desc[UR8][R6.64] ;  /* 0x0000000806077981 */ /* 0x000ea8000c1e9100 */
[----:B------:R-:W3:Y:S01]  /*0c90*/  LDG.E.U8.CONSTANT R9, desc[UR8][R8.64] ;  /* 0x0000000808097981 */ /* 0x000ee2000c1e9100 */
[C---:B------:R-:W-:Y:S01]  /*0ca0*/  IADD3 R10, P0, PT, R17.reuse, UR4, RZ ;  /* 0x00000004110a7c10 */ /* 0x040fe2000ff1e0ff */
[----:B------:R-:W-:-:S03]  /*0cb0*/  VIADD R5, R17, UR4 ;  /* 0x0000000411057c36 */ /* 0x000fc60008000000 */
[----:B------:R-:W-:Y:S01]  /*0cc0*/  LEA R4, P1, R10, UR12, 0x1 ;  /* 0x0000000c0a047c11 */ /* 0x000fe2000f8208ff */
[----:B------:R-:W-:Y:S02]  /*0cd0*/  IMAD.X R11, RZ, RZ, RZ, P0 ;  /* 0x000000ffff0b7224 */ /* 0x000fe400000e06ff */
[----:B0-----:R-:W-:-:S03]  /*0ce0*/  IMAD.WIDE.U32 R2, R5, 0x2, R2 ;  /* 0x0000000205027825 */ /* 0x001fc600078e0002 */
[----:B------:R-:W-:-:S03]  /*0cf0*/  LEA.HI.X R5, R10, UR13, R11, 0x1, P1 ;  /* 0x0000000d0a057c11 */ /* 0x000fc600088f0c0b */
[----:B------:R-:W4:Y:S04]  /*0d00*/  LDG.E.U16.CONSTANT R2, desc[UR8][R2.64] ;  /* 0x0000000802027981 */ /* 0x000f28000c1e9500 */
[----:B------:R-:W5:Y:S01]  /*0d10*/  LDG.E.U16.CONSTANT R4, desc[UR8][R4.64+0x2] ;  /* 0x0000020804047981 */ /* 0x000f62000c1e9500 */
[----:B------:R-:W-:Y:S01]  /*0d20*/  UIADD3 UR4, UPT, UPT, UR4, 0x2, URZ ;  /* 0x0000000204047890 */ /* 0x000fe2000fffe0ff */
[----:B--2---:R-:W-:-:S04]  /*0d30*/  SHF.R.U32.HI R10, RZ, R20, R7 ;  /* 0x00000014ff0a7219 */ /* 0x004fc80000011607 */
[----:B------:R-:W-:Y:S02]  /*0d40*/  LOP3.LUT R10, R10, 0x3, RZ, 0xc0, !PT ;  /* 0x000000030a0a7812 */ /* 0x000fe400078ec0ff */
[----:B---3--:R-:W-:-:S03]  /*0d50*/  SHF.R.U32.HI R9, RZ, R20, R9 ;  /* 0x00000014ff097219 */ /* 0x008fc60000011609 */
[----:B------:R-:W-:Y:S01]  /*0d60*/  VIADD R10, R10, 0xffffffff ;  /* 0xffffffff0a0a7836 */ /* 0x000fe20000000000 */
[----:B------:R-:W-:-:S04]  /*0d70*/  LOP3.LUT R9, R9, 0x3, RZ, 0xc0, !PT ;  /* 0x0000000309097812 */ /* 0x000fc800078ec0ff */
[----:B------:R-:W-:Y:S01]  /*0d80*/  IADD3 R9, PT, PT, R9, -0x1, RZ ;  /* 0xffffffff09097810 */ /* 0x000fe20007ffe0ff */
[----:B------:R-:W0:Y:S08]  /*0d90*/  I2F.S16 R10, R10 ;  /* 0x0000000a000a7306 */ /* 0x000e300000101400 */
[----:B------:R-:W1:Y:S01]  /*0da0*/  I2F.S16 R9, R9 ;  /* 0x0000000900097306 */ /* 0x000e620000101400 */
[----:B----4-:R-:W-:-:S02]  /*0db0*/  HADD2.F32 R7, -RZ, R2.H0_H0 ;  /* 0x20000002ff077230 */ /* 0x010fc40000004100 */
[----:B-----5:R-:W-:-:S03]  /*0dc0*/  HADD2.F32 R4, -RZ, R4.H0_H0 ;  /* 0x20000004ff047230 */ /* 0x020fc60000004100 */
[----:B0-----:R-:W-:-:S04]  /*0dd0*/  FFMA R7, R7, R10, R22 ;  /* 0x0000000a07077223 */ /* 0x001fc80000000016 */
[----:B-1----:R-:W-:-:S07]  /*0de0*/  FFMA R22, R4, R9, R7 ;  /* 0x0000000904167223 */ /* 0x002fce0000000007 */
.L_x_4:
[----:B------:R-:W-:Y:S05]  /*0df0*/  BRA.U UP1, `(.L_x_0) ;  /* 0x00000001013c7547 */ /* 0x000fea000b800000 */
[----:B------:R-:W0:Y:S01]  /*0e00*/  LDCU.64 UR6, c[0x0][0x388] ;  /* 0x00007100ff0677ac */ /* 0x000e220008000a00 */
[----:B------:R-:W-:Y:S01]  /*0e10*/  IMAD R18, R19, UR4, R18 ;  /* 0x0000000413127c24 */ /* 0x000fe2000f8e0212 */
[----:B------:R-:W1:Y:S04]  /*0e20*/  LDC.64 R2, c[0x0][0x380] ;  /* 0x0000e000ff027b82 */ /* 0x000e680000000a00 */
[----:B0-----:R-:W-:-:S04]  /*0e30*/  IADD3 R4, P0, PT, R18, UR6, RZ ;  /* 0x0000000612047c10 */ /* 0x001fc8000ff1e0ff */
[----:B------:R-:W-:-:S06]  /*0e40*/  LEA.HI.X.SX32 R5, R18, UR7, 0x1, P0 ;  /* 0x0000000712057c11 */ /* 0x000fcc00080f0eff */
[----:B------:R-:W2:Y:S01]  /*0e50*/  LDG.E.U8.CONSTANT R5, desc[UR8][R4.64] ;  /* 0x0000000804057981 */ /* 0x000ea2000c1e9100 */
[----:B------:R-:W-:-:S04]  /*0e60*/  VIADD R17, R17, UR4 ;  /* 0x0000000411117c36 */ /* 0x000fc80008000000 */
[----:B-1----:R-:W-:-:S06]  /*0e70*/  IMAD.WIDE.U32 R2, R17, 0x2, R2 ;  /* 0x0000000211027825 */ /* 0x002fcc00078e0002 */
[----:B------:R-:W3:Y:S01]  /*0e80*/  LDG.E.U16.CONSTANT R2, desc[UR8][R2.64] ;  /* 0x0000000802027981 */ /* 0x000ee2000c1e9500 */
[----:B--2---:R-:W-:-:S04]  /*0e90*/  SHF.R.U32.HI R20, RZ, R20, R5 ;  /* 0x00000014ff147219 */ /* 0x004fc80000011605 */
[----:B------:R-:W-:-:S05]  /*0ea0*/  LOP3.LUT R20, R20, 0x3, RZ, 0xc0, !PT ;  /* 0x0000000314147812 */ /* 0x000fca00078ec0ff */
[----:B------:R-:W-:Y:S02]  /*0eb0*/  VIADD R20, R20, 0xffffffff ;  /* 0xffffffff14147836 */ /* 0x000fe40000000000 */
[----:B---3--:R-:W-:-:S04]  /*0ec0*/  HADD2.F32 R7, -RZ, R2.H0_H0 ;  /* 0x20000002ff077230 */ /* 0x008fc80000004100 */
[----:B------:R-:W0:Y:S02]  /*0ed0*/  I2F.S16 R20, R20 ;  /* 0x0000001400147306 */ /* 0x000e240000101400 */
[----:B0-----:R-:W-:-:S07]  /*0ee0*/  FFMA R22, R7, R20, R22 ;  /* 0x0000001407167223 */ /* 0x001fce0000000016 */
.L_x_0:
[----:B------:R-:W0:Y:S01]  /*0ef0*/  LDC.64 R2, c[0x0][0x390] ;  /* 0x0000e400ff027b82 */ /* 0x000e220000000a00 */
[----:B------:R-:W1:Y:S01]  /*0f00*/  LDCU UR4, c[0x0][0x398] ;  /* 0x00007300ff0477ac */ /* 0x000e620008000800 */
[----:B------:R-:W-:Y:S02]  /*0f10*/  IMAD R15, R14, R0, R15 ;  /* 0x000000000e0f7224 */ /* 0x000fe400078e020f */
[----:B-1----:R-:W-:-:S05]  /*0f20*/  FMUL R22, R22, UR4 ;  /* 0x0000000416167c20 */ /* 0x002fca0008400000 */
[----:B------:R-:W-:Y:S01]  /*0f30*/  F2FP.F16.F32.PACK_AB R22, RZ, R22 ;  /* 0x00000016ff16723e */ /* 0x000fe200000000ff */
[----:B0-----:R-:W-:-:S05]  /*0f40*/  IMAD.WIDE R2, R15, 0x2, R2 ;  /* 0x000000020f027825 */ /* 0x001fca00078e0202 */
[----:B------:R-:W-:Y:S01]  /*0f50*/  STG.E.U16 desc[UR8][R2.64], R22 ;  /* 0x0000001602007986 */ /* 0x000fe2000c101508 */
[----:B------:R-:W-:Y:S05]  /*0f60*/  EXIT ;  /* 0x000000000000794d */ /* 0x000fea0003800000 */
.L_x_5:
[----:B------:R-:W-:-:S00]  /*0f70*/  BRA `(.L_x_5) ;  /* 0xfffffffc00fc7947 */ /* 0x000fc0000383ffff */
[----:B------:R-:W-:-:S00]  /*0f80*/  NOP ;  /* 0x0000000000007918 */ /* 0x000fc00000000000 */
[----:B------:R-:W-:-:S00]  /*0f90*/  NOP ;  /* 0x0000000000007918 */ /* 0x000fc00000000000 */
[----:B------:R-:W-:-:S00]  /*0fa0*/  NOP ;  /* 0x0000000000007918 */ /* 0x000fc00000000000 */
[----:B------:R-:W-:-:S00]  /*0fb0*/  NOP ;  /* 0x0000000000007918 */ /* 0x000fc00000000000 */
[----:B------:R-:W-:-:S00]  /*0fc0*/  NOP ;  /* 0x0000000000007918 */ /* 0x000fc00000000000 */
[----:B------:R-:W-:-:S00]  /*0fd0*/  NOP ;  /* 0x0000000000007918 */ /* 0x000fc00000000000 */
[----:B------:R-:W-:-:S00]  /*0fe0*/  NOP ;  /* 0x0000000000007918 */ /* 0x000fc00000000000 */
[----:B------:R-:W-:-:S00]  /*0ff0*/  NOP ;  /* 0x0000000000007918 */ /* 0x000fc00000000000 */
.L_x_40:


//--------------------- .text._Z26int2_backward_dx_tc_kernelPK6__halfPKhPS_fiii --------------------------
	.section	.text._Z26int2_backward_dx_tc_kernelPK6__halfPKhPS_fiii,"ax",@progbits
	.align	128
        .global         _Z26int2_backward_dx_tc_kernelPK6__halfPKhPS_fiii
        .type           _Z26int2_backward_dx_tc_kernelPK6__halfPKhPS_fiii,@function
        .size           _Z26int2_backward_dx_tc_kernelPK6__halfPKhPS_fiii,(.L_x_41 - _Z26int2_backward_dx_tc_kernelPK6__halfPKhPS_fiii)
        .other          _Z26int2_backward_dx_tc_kernelPK6__halfPKhPS_fiii,@"STO_CUDA_ENTRY STV_DEFAULT"
_Z26int2_backward_dx_tc_kernelPK6__halfPKhPS_fiii:
.text._Z26int2_backward_dx_tc_kernelPK6__halfPKhPS_fiii:
[----:B------:R-:W-:Y:S01]  /*0000*/  LDC R1, c[0x0][0x37c] ;  /* 0x0000df00ff017b82 */ /* 0x000fe20000000800 */
[----:B------:R-:W0:Y:S01]  /*0010*/  S2R R13, SR_TID.X ;  /* 0x00000000000d7919 */ /* 0x000e220000002100 */
[----:B------:R-:W1:Y:S06]  /*0020*/  LDCU UR4, c[0x0][0x3a0] ;  /* 0x00007400ff0477ac */ /* 0x000e6c0008000800 */
[----:B------:R-:W2:Y:S01]  /*0030*/  S2UR UR5, SR_CTAID.Y ;  /* 0x00000000000579c3 */ /* 0x000ea20000002600 */
[----:B------:R-:W-:Y:S01]  /*0040*/  CS2R R44, SRZ ;  /* 0x00000000002c7805 */ /* 0x000fe2000001ff00 */
[----:B------:R-:W3:Y:S01]  /*0050*/  S2R R12, SR_CTAID.X ;  /* 0x00000000000c7919 */ /* 0x000ee20000002500 */
[----:B------:R-:W-:-:S02]  /*0060*/  CS2R R42, SRZ ;  /* 0x00000000002a7805 */ /* 0x000fc4000001ff00 */
[----:B------:R-:W-:Y:S02]  /*0070*/  CS2R R40, SRZ ;  /* 0x0000000000287805 */ /* 0x000fe4000001ff00 */
[----:B------:R-:W-:Y:S02]  /*0080*/  CS2R R48, SRZ ;  /* 0x0000000000307805 */ /* 0x000fe4000001ff00 */
[----:B------:R-:W-:Y:S02]  /*0090*/  CS2R R46, SRZ ;  /* 0x00000000002e7805 */ /* 0x000fe4000001ff00 */
[----:B------:R-:W-:Y:S02]  /*00a0*/  CS2R R50, SRZ ;  /* 0x0000000000327805 */ /* 0x000fe4000001ff00 */
[----:B------:R-:W-:Y:S02]  /*00b0*/  CS2R R52, SRZ ;  /* 0x0000000000347805 */ /* 0x000fe4000001ff00 */
[----:B------:R-:W-:Y:S01]  /*00c0*/  CS2R R54, SRZ ;  /* 0x0000000000367805 */ /* 0x000fe2000001ff00 */
[----:B------:R-:W4:Y:S01]  /*00d0*/  LDCU.64 UR6, c[0x0][0x358] ;  /* 0x00006b00ff0677ac */ /* 0x000f220008000a00 */
[----:B-1----:R-:W-:-:S02]  /*00e0*/  UISETP.GE.AND UP0, UPT, UR4, 0x1, UPT ;  /* 0x000000010400788c */ /* 0x002fc4000bf06270 */
[----:B--2---:R-:W-:Y:S01]  /*00f0*/  USHF.L.U32 UR5, UR5, 0x6, URZ ;  /* 0x0000000605057899 */ /* 0x004fe200080006ff */
[----:B0-----:R-:W-:Y:S02]  /*0100*/  SHF.R.U32.HI R2, RZ, 0x5, R13 ;  /* 0x00000005ff027819 */ /* 0x001fe4000001160d */
[----:B------:R-:W-:-:S04]  /*0110*/  LOP3.LUT R90, R13, 0x1f, RZ, 0xc0, !PT ;  /* 0x0000001f0d5a7812 */ /* 0x000fc800078ec0ff */
[----:B------:R-:W-:Y:S05]  /*0120*/  BRA.U !UP0, `(.L_x_6) ;  /* 0x0000001d08c87547 */ /* 0x000fea000b800000 */
[----:B------:R-:W0:Y:S01]  /*0130*/  S2R R7, SR_LANEID ;  /* 0x0000000000077919 */ /* 0x000e220000000000 */
[----:B------:R-:W1:Y:S01]  /*0140*/  LDC R89, c[0x0][0x3a4] ;  /* 0x0000e900ff597b82 */ /* 0x000e620000000800 */
[----:B------:R-:W-:Y:S01]  /*0150*/  MOV R0, 0x400 ;  /* 0x0000040000007802 */ /* 0x000fe20000000f00 */
[----:B------:R-:W-:Y:S01]  /*0160*/  VIADD R15, R2, UR5 ;  /* 0x00000005020f7c36 */ /* 0x000fe20008000000 */
[----:B------:R-:W2:Y:S01]  /*0170*/  S2R R5, SR_CgaCtaId ;  /* 0x0000000000057919 */ /* 0x000ea20000008800 */
[C---:B------:R-:W-:Y:S01]  /*0180*/  LOP3.LUT R16, R13.reuse, 0x80, RZ, 0xfc, !PT ;  /* 0x000000800d107812 */ /* 0x040fe200078efcff */
[----:B------:R-:W-:Y:S01]  /*0190*/  IMAD.MOV.U32 R45, RZ, RZ, RZ ;  /* 0x000000ffff2d7224 */ /* 0x000fe200078e00ff */
[C---:B------:R-:W-:Y:S01]  /*01a0*/  LOP3.LUT R18, R13.reuse, 0x100, RZ, 0xfc, !PT ;  /* 0x000001000d127812 */ /* 0x040fe200078efcff */
[----:B------:R-:W-:Y:S01]  /*01b0*/  VIADD R3, R0, 0x1400 ;  /* 0x0000140000037836 */ /* 0x000fe20000000000 */
[----:B------:R-:W-:Y:S02]  /*01c0*/  LOP3.LUT R19, R13, 0x180, RZ, 0xfc, !PT ;  /* 0x000001800d137812 */ /* 0x000fe400078efcff */
[----:B------:R-:W-:-:S02]  /*01d0*/  CS2R R42, SRZ ;  /* 0x00000000002a7805 */ /* 0x000fc4000001ff00 */
[----:B------:R-:W-:Y:S02]  /*01e0*/  SHF.R.U32.HI R78, RZ, 0x4, R13 ;  /* 0x00000004ff4e7819 */ /* 0x000fe4000001160d */
[----:B------:R-:W-:Y:S02]  /*01f0*/  CS2R R40, SRZ ;  /* 0x0000000000287805 */ /* 0x000fe4000001ff00 */
[----:B------:R-:W-:Y:S02]  /*0200*/  SHF.R.U32.HI R77, RZ, 0x4, R16 ;  /* 0x00000004ff4d7819 */ /* 0x000fe40000011610 */
[----:B------:R-:W-:Y:S02]  /*0210*/  CS2R R48, SRZ ;  /* 0x0000000000307805 */ /* 0x000fe4000001ff00 */
[----:B------:R-:W-:Y:S02]  /*0220*/  SHF.R.U32.HI R76, RZ, 0x4, R18 ;  /* 0x00000004ff4c7819 */ /* 0x000fe40000011612 */
[----:B------:R-:W-:-:S02]  /*0230*/  CS2R R46, SRZ ;  /* 0x00000000002e7805 */ /* 0x000fc4000001ff00 */
[----:B------:R-:W-:Y:S02]  /*0240*/  SHF.R.U32.HI R75, RZ, 0x4, R19 ;  /* 0x00000004ff4b7819 */ /* 0x000fe40000011613 */
[----:B------:R-:W-:Y:S02]  /*0250*/  CS2R R50, SRZ ;  /* 0x0000000000327805 */ /* 0x000fe4000001ff00 */
[C---:B------:R-:W-:Y:S02]  /*0260*/  LOP3.LUT R26, R13.reuse, 0x480, RZ, 0xfc, !PT ;  /* 0x000004800d1a7812 */ /* 0x040fe400078efcff */
[----:B------:R-:W-:Y:S02]  /*0270*/  CS2R R52, SRZ ;  /* 0x0000000000347805 */ /* 0x000fe4000001ff00 */
[----:B------:R-:W-:Y:S02]  /*0280*/  LOP3.LUT R27, R13, 0x500, RZ, 0xfc, !PT ;  /* 0x000005000d1b7812 */ /* 0x000fe400078efcff */
[----:B------:R-:W-:-:S02]  /*0290*/  CS2R R54, SRZ ;  /* 0x0000000000367805 */ /* 0x000fc4000001ff00 */
[----:B------:R-:W-:Y:S01]  /*02a0*/  LOP3.LUT R30, R13, 0x600, RZ, 0xfc, !PT ;  /* 0x000006000d1e7812 */ /* 0x000fe200078efcff */
[----:B------:R-:W0:Y:S01]  /*02b0*/  LDCU UR12, c[0x0][0x3a4] ;  /* 0x00007480ff0c77ac */ /* 0x000e220008000800 */
[----:B-1----:R-:W-:Y:S01]  /*02c0*/  VIADD R89, R89, 0x3 ;  /* 0x0000000359597836 */ /* 0x002fe20000000000 */
[C---:B------:R-:W-:Y:S02]  /*02d0*/  LOP3.LUT R28, R13.reuse, 0x580, RZ, 0xfc, !PT ;  /* 0x000005800d1c7812 */ /* 0x040fe400078efcff */
[----:B------:R-:W-:Y:S01]  /*02e0*/  LOP3.LUT R31, R13, 0x680, RZ, 0xfc, !PT ;  /* 0x000006800d1f7812 */ /* 0x000fe200078efcff */
[----:B------:R-:W1:Y:S01]  /*02f0*/  LDCU UR8, c[0x0][0x39c] ;  /* 0x00007380ff0877ac */ /* 0x000e620008000800 */
[----:B------:R-:W-:Y:S02]  /*0300*/  SHF.R.S32.HI R14, RZ, 0x1f, R89 ;  /* 0x0000001fff0e7819 */ /* 0x000fe40000011459 */
[----:B0-----:R-:W-:Y:S01]  /*0310*/  SHF.R.U32.HI R4, RZ, 0x3, R7 ;  /* 0x00000003ff047819 */ /* 0x001fe20000011607 */
[----:B------:R-:W0:Y:S01]  /*0320*/  LDCU UR9, c[0x0][0x3a0] ;  /* 0x00007400ff0977ac */ /* 0x000e220008000800 */
[----:B------:R-:W-:-:S02]  /*0330*/  LOP3.LUT R6, R7, 0x7, RZ, 0xc0, !PT ;  /* 0x0000000707067812 */ /* 0x000fc400078ec0ff */
[C---:B--2---:R-:W-:Y:S01]  /*0340*/  LEA R0, R5.reuse, R0, 0x18 ;  /* 0x0000000005007211 */ /* 0x044fe200078ec0ff */
[----:B------:R-:W-:Y:S01]  /*0350*/  IMAD.SHL.U32 R9, R4, 0x8, RZ ;  /* 0x0000000804097824 */ /* 0x000fe200078e00ff */
[----:B------:R-:W-:Y:S01]  /*0360*/  LEA R5, R5, R3, 0x18 ;  /* 0x0000000305057211 */ /* 0x000fe200078ec0ff */
[----:B------:R-:W2:Y:S01]  /*0370*/  LDCU.64 UR10, c[0x0][0x388] ;  /* 0x00007100ff0a77ac */ /* 0x000ea20008000a00 */
[----:B------:R-:W-:Y:S02]  /*0380*/  SHF.R.U32.HI R3, RZ, 0x6, R13 ;  /* 0x00000006ff037819 */ /* 0x000fe4000001160d */
[----:B------:R-:W-:Y:S01]  /*0390*/  LOP3.LUT R8, R9, 0x8, R6, 0xe2, !PT ;  /* 0x0000000809087812 */ /* 0x000fe200078ee206 */
[----:B------:R-:W-:Y:S01]  /*03a0*/  IMAD.SHL.U32 R6, R13, 0x8, RZ ;  /* 0x000000080d067824 */ /* 0x000fe200078e00ff */
[----:B------:R-:W-:Y:S01]  /*03b0*/  SHF.R.U32.HI R7, RZ, 0x4, R7 ;  /* 0x00000004ff077819 */ /* 0x000fe20000011607 */
[----:B------:R-:W-:Y:S01]  /*03c0*/  IMAD R9, R3, 0xa00, R0 ;  /* 0x00000a0003097824 */ /* 0x000fe200078e0200 */
[----:B------:R-:W-:Y:S01]  /*03d0*/  LOP3.LUT R4, R2, 0x1, RZ, 0xc0, !PT ;  /* 0x0000000102047812 */ /* 0x000fe200078ec0ff */
[--C-:B------:R-:W-:Y:S01]  /*03e0*/  IMAD R85, R78, 0x90, R5.reuse ;  /* 0x000000904e557824 */ /* 0x100fe200078e0205 */
[----:B------:R-:W-:Y:S01]  /*03f0*/  LOP3.LUT R6, R6, 0x78, RZ, 0xc0, !PT ;  /* 0x0000007806067812 */ /* 0x000fe200078ec0ff */
[--C-:B------:R-:W-:Y:S01]  /*0400*/  IMAD R81, R77, 0x90, R5.reuse ;  /* 0x000000904d517824 */ /* 0x100fe200078e0205 */
[----:B------:R-:W-:Y:S01]  /*0410*/  LEA.HI R89, R14, R89, RZ, 0x2 ;  /* 0x000000590e597211 */ /* 0x000fe200078f10ff */
[--C-:B------:R-:W-:Y:S01]  /*0420*/  IMAD R3, R76, 0x90, R5.reuse ;  /* 0x000000904c037824 */ /* 0x100fe200078e0205 */
[----:B------:R-:W-:Y:S01]  /*0430*/  LOP3.LUT R2, R13, 0x200, RZ, 0xfc, !PT ;  /* 0x000002000d027812 */ /* 0x000fe200078efcff */
[--C-:B------:R-:W-:Y:S01]  /*0440*/  IMAD R79, R75, 0x90, R5.reuse ;  /* 0x000000904b4f7824 */ /* 0x100fe200078e0205 */
[----:B------:R-:W-:Y:S01]  /*0450*/  LOP3.LUT R32, R13, 0x700, RZ, 0xfc, !PT ;  /* 0x000007000d207812 */ /* 0x000fe200078efcff */
[----:B------:R-:W-:Y:S01]  /*0460*/  IMAD.SHL.U32 R7, R7, 0x8, RZ ;  /* 0x0000000807077824 */ /* 0x000fe200078e00ff */
[----:B------:R-:W-:Y:S01]  /*0470*/  SHF.R.U32.HI R29, RZ, 0x5, R2 ;  /* 0x00000005ff1d7819 */ /* 0x000fe20000011602 */
[----:B------:R-:W-:Y:S01]  /*0480*/  IMAD R4, R4, 0x40, R5 ;  /* 0x0000004004047824 */ /* 0x000fe200078e0205 */
[----:B------:R-:W-:Y:S01]  /*0490*/  IADD3 R5, PT, PT, R9, 0x20, RZ ;  /* 0x0000002009057810 */ /* 0x000fe20007ffe0ff */
[----:B------:R-:W-:Y:S01]  /*04a0*/  IMAD.IADD R85, R85, 0x1, R6 ;  /* 0x0000000155557824 */ /* 0x000fe200078e0206 */
[----:B------:R-:W-:Y:S01]  /*04b0*/  LOP3.LUT R33, R13, 0x780, RZ, 0xfc, !PT ;  /* 0x000007800d217812 */ /* 0x000fe200078efcff */
[C---:B------:R-:W-:Y:S01]  /*04c0*/  IMAD.IADD R81, R6.reuse, 0x1, R81 ;  /* 0x0000000106517824 */ /* 0x040fe200078e0251 */
[----:B------:R-:W-:Y:S01]  /*04d0*/  SHF.R.U32.HI R39, RZ, 0x5, R26 ;  /* 0x00000005ff277819 */ /* 0x000fe2000001161a */
[C---:B------:R-:W-:Y:S01]  /*04e0*/  IMAD.IADD R80, R6.reuse, 0x1, R3 ;  /* 0x0000000106507824 */ /* 0x040fe200078e0203 */
[----:B------:R-:W-:Y:S01]  /*04f0*/  SHF.R.U32.HI R57, RZ, 0x5, R27 ;  /* 0x00000005ff397819 */ /* 0x000fe2000001161b */
[----:B------:R-:W-:Y:S01]  /*0500*/  IMAD.IADD R79, R6, 0x1, R79 ;  /* 0x00000001064f7824 */ /* 0x000fe200078e024f */
[----:B------:R-:W-:Y:S01]  /*0510*/  SHF.R.U32.HI R69, RZ, 0x5, R30 ;  /* 0x00000005ff457819 */ /* 0x000fe2000001161e */
[C---:B------:R-:W-:Y:S01]  /*0520*/  IMAD R6, R8.reuse, 0x28, R7 ;  /* 0x0000002808067824 */ /* 0x040fe200078e0207 */
[----:B------:R-:W-:Y:S01]  /*0530*/  SHF.R.U32.HI R25, RZ, 0x5, R19 ;  /* 0x00000005ff197819 */ /* 0x000fe20000011613 */
[----:B------:R-:W-:Y:S01]  /*0540*/  IMAD R3, R8, 0x48, R7 ;  /* 0x0000004808037824 */ /* 0x000fe200078e0207 */
[----:B------:R-:W-:Y:S01]  /*0550*/  SHF.R.U32.HI R61, RZ, 0x5, R28 ;  /* 0x00000005ff3d7819 */ /* 0x000fe2000001161c */
[C---:B------:R-:W-:Y:S01]  /*0560*/  VIADD R11, R9.reuse, 0x500 ;  /* 0x00000500090b7836 */ /* 0x040fe20000000000 */
[----:B------:R-:W-:Y:S01]  /*0570*/  SHF.R.U32.HI R73, RZ, 0x5, R31 ;  /* 0x00000005ff497819 */ /* 0x000fe2000001161f */
[----:B------:R-:W-:Y:S01]  /*0580*/  VIADD R7, R9, 0x520 ;  /* 0x0000052009077836 */ /* 0x000fe20000000000 */
[C---:B------:R-:W-:Y:S01]  /*0590*/  LOP3.LUT R23, R13.reuse, 0x380, RZ, 0xfc, !PT ;  /* 0x000003800d177812 */ /* 0x040fe200078efcff */
[----:B------:R-:W-:Y:S01]  /*05a0*/  IMAD.SHL.U32 R14, R13, 0x4, RZ ;  /* 0x000000040d0e7824 */ /* 0x000fe200078e00ff */
[----:B------:R-:W-:Y:S01]  /*05b0*/  SHF.R.U32.HI R21, RZ, 0x5, R18 ;  /* 0x00000005ff157819 */ /* 0x000fe20000011612 */
[C---:B------:R-:W-:Y:S01]  /*05c0*/  IMAD.U32 R11, R6.reuse, 0x2, R11 ;  /* 0x00000002060b7824 */ /* 0x040fe200078e000b */
[----:B------:R-:W-:Y:S01]  /*05d0*/  SHF.R.U32.HI R17, RZ, 0x5, R16 ;  /* 0x00000005ff117819 */ /* 0x000fe20000011610 */
[C---:B------:R-:W-:Y:S01]  /*05e0*/  IMAD.U32 R10, R6.reuse, 0x2, R5 ;  /* 0x00000002060a7824 */ /* 0x040fe200078e0005 */
[----:B------:R-:W-:Y:S01]  /*05f0*/  SHF.R.U32.HI R87, RZ, 0x5, R32 ;  /* 0x00000005ff577819 */ /* 0x000fe20000011620 */
[C---:B------:R-:W-:Y:S01]  /*0600*/  IMAD.U32 R9, R6.reuse, 0x2, R9 ;  /* 0x0000000206097824 */ /* 0x040fe200078e0009 */
[----:B------:R-:W-:Y:S01]  /*0610*/  SHF.R.U32.HI R93, RZ, 0x5, R33 ;  /* 0x00000005ff5d7819 */ /* 0x000fe20000011621 */
[----:B------:R-:W-:Y:S01]  /*0620*/  IMAD.U32 R8, R6, 0x2, R7 ;  /* 0x0000000206087824 */ /* 0x000fe200078e0007 */
[----:B------:R-:W-:Y:S01]  /*0630*/  IADD3 R65, PT, PT, R39, UR5, RZ ;  /* 0x0000000527417c10 */ /* 0x000fe2000fffe0ff */
[C---:B------:R-:W-:Y:S01]  /*0640*/  VIADD R6, R4.reuse, 0x20 ;  /* 0x0000002004067836 */ /* 0x040fe20000000000 */
[----:B------:R-:W-:Y:S01]  /*0650*/  LOP3.LUT R24, R13, 0x400, RZ, 0xfc, !PT ;  /* 0x000004000d187812 */ /* 0x000fe200078efcff */
[----:B------:R-:W-:Y:S01]  /*0660*/  VIADD R20, R4, 0x900 ;  /* 0x0000090004147836 */ /* 0x000fe20000000000 */
[----:B------:R-:W-:Y:S01]  /*0670*/  LEA.HI R63, R23, UR5, RZ, 0x1b ;  /* 0x00000005173f7c11 */ /* 0x000fe2000f8fd8ff */
[----:B------:R-:W-:Y:S01]  /*0680*/  IMAD R2, R15, UR4, R90 ;  /* 0x000000040f027c24 */ /* 0x000fe2000f8e025a */
[----:B------:R-:W-:Y:S01]  /*0690*/  LOP3.LUT R15, R14, 0x3c, RZ, 0xc0, !PT ;  /* 0x0000003c0e0f7812 */ /* 0x000fe200078ec0ff */
[----:B------:R-:W-:Y:S01]  /*06a0*/  VIADD R22, R4, 0x920 ;  /* 0x0000092004167836 */ /* 0x000fe20000000000 */
[----:B------:R-:W-:Y:S01]  /*06b0*/  SHF.R.S32.HI R89, RZ, 0x2, R89 ;  /* 0x00000002ff597819 */ /* 0x000fe20000011459 */
[C---:B------:R-:W-:Y:S01]  /*06c0*/  IMAD.U32 R7, R3.reuse, 0x2, R6 ;  /* 0x0000000203077824 */ /* 0x040fe200078e0006 */
[----:B------:R-:W-:Y:S01]  /*06d0*/  LEA R6, R3, R20, 0x1 ;  /* 0x0000001403067211 */ /* 0x000fe200078e08ff */
[----:B---3--:R-:W-:Y:S01]  /*06e0*/  IMAD R86, R12, 0x40, R15 ;  /* 0x000000400c567824 */ /* 0x008fe200078e020f */
[----:B------:R-:W-:Y:S01]  /*06f0*/  LOP3.LUT R20, R13, 0x280, RZ, 0xfc, !PT ;  /* 0x000002800d147812 */ /* 0x000fe200078efcff */
[C---:B------:R-:W-:Y:S01]  /*0700*/  IMAD.U32 R5, R3.reuse, 0x2, R4 ;  /* 0x0000000203057824 */ /* 0x040fe200078e0004 */
[----:B------:R-:W-:Y:S01]  /*0710*/  LEA.HI R35, R24, UR5, RZ, 0x1b ;  /* 0x0000000518237c11 */ /* 0x000fe2000f8fd8ff */
[----:B------:R-:W-:Y:S01]  /*0720*/  IMAD.U32 R4, R3, 0x2, R22 ;  /* 0x0000000203047824 */ /* 0x000fe200078e0016 */
[----:B------:R-:W-:Y:S01]  /*0730*/  LOP3.LUT R22, R13, 0x300, RZ, 0xfc, !PT ;  /* 0x000003000d167812 */ /* 0x000fe200078efcff */
[----:B------:R-:W-:Y:S01]  /*0740*/  IMAD R39, R39, 0x50, R0 ;  /* 0x0000005027277824 */ /* 0x000fe200078e0200 */
[----:B------:R-:W-:Y:S01]  /*0750*/  LEA.HI R31, R20, UR5, RZ, 0x1b ;  /* 0x00000005141f7c11 */ /* 0x000fe2000f8fd8ff */
[C---:B------:R-:W-:Y:S01]  /*0760*/  VIADD R59, R57.reuse, UR5 ;  /* 0x00000005393b7c36 */ /* 0x040fe20008000000 */
[----:B------:R-:W-:Y:S01]  /*0770*/  SHF.R.S32.HI R20, RZ, 0x2, R86 ;  /* 0x00000002ff147819 */ /* 0x000fe20000011456 */
[----:B------:R-:W-:Y:S01]  /*0780*/  IMAD R57, R57, 0x50, R0 ;  /* 0x0000005039397824 */ /* 0x000fe200078e0200 */
[----:B------:R-:W-:Y:S01]  /*0790*/  LEA.HI R33, R22, UR5, RZ, 0x1b ;  /* 0x0000000516217c11 */ /* 0x000fe2000f8fd8ff */
[----:B------:R-:W-:-:S02]  /*07a0*/  VIADD R71, R69, UR5 ;  /* 0x0000000545477c36 */ /* 0x000fc40008000000 */
[----:B------:R-:W-:Y:S02]  /*07b0*/  VIADD R27, R25, UR5 ;  /* 0x00000005191b7c36 */ /* 0x000fe40008000000 */
[----:B------:R-:W-:Y:S02]  /*07c0*/  VIADD R67, R61, UR5 ;  /* 0x000000053d437c36 */ /* 0x000fe40008000000 */
[--C-:B------:R-:W-:Y:S02]  /*07d0*/  IMAD R69, R69, 0x50, R0.reuse ;  /* 0x0000005045457824 */ /* 0x100fe400078e0200 */
[----:B------:R-:W-:Y:S02]  /*07e0*/  VIADD R83, R73, UR5 ;  /* 0x0000000549537c36 */ /* 0x000fe40008000000 */
[----:B------:R-:W-:Y:S02]  /*07f0*/  VIADD R23, R21, UR5 ;  /* 0x0000000515177c36 */ /* 0x000fe40008000000 */
[----:B------:R-:W-:-:S02]  /*0800*/  IMAD R25, R25, 0x50, R0 ;  /* 0x0000005019197824 */ /* 0x000fc400078e0200 */
[----:B------:R-:W-:Y:S02]  /*0810*/  VIADD R37, R29, UR5 ;  /* 0x000000051d257c36 */ /* 0x000fe40008000000 */
[--C-:B------:R-:W-:Y:S01]  /*0820*/  IMAD R61, R61, 0x50, R0.reuse ;  /* 0x000000503d3d7824 */ /* 0x100fe200078e0200 */
[----:B------:R-:W-:Y:S01]  /*0830*/  LEA R18, R90, R25, 0x1 ;  /* 0x000000195a127211 */ /* 0x000fe200078e08ff */
[--C-:B------:R-:W-:Y:S02]  /*0840*/  IMAD R73, R73, 0x50, R0.reuse ;  /* 0x0000005049497824 */ /* 0x100fe400078e0200 */
[----:B------:R-:W-:Y:S02]  /*0850*/  VIADD R19, R17, UR5 ;  /* 0x0000000511137c36 */ /* 0x000fe40008000000 */
[--C-:B------:R-:W-:Y:S02]  /*0860*/  IMAD R21, R21, 0x50, R0.reuse ;  /* 0x0000005015157824 */ /* 0x100fe400078e0200 */
[----:B------:R-:W-:-:S02]  /*0870*/  IMAD R29, R29, 0x50, R0 ;  /* 0x000000501d1d7824 */ /* 0x000fc400078e0200 */
[--C-:B------:R-:W-:Y:S02]  /*0880*/  IMAD R91, R87, 0x50, R0.reuse ;  /* 0x00000050575b7824 */ /* 0x100fe400078e0200 */
[--C-:B------:R-:W-:Y:S02]  /*0890*/  IMAD R60, R93, 0x50, R0.reuse ;  /* 0x000000505d3c7824 */ /* 0x100fe400078e0200 */
[C---:B------:R-:W-:Y:S02]  /*08a0*/  IMAD R38, R90.reuse, 0x2, R39 ;  /* 0x000000025a267824 */ /* 0x040fe400078e0227 */
[----:B------:R-:W-:Y:S02]  /*08b0*/  IMAD R17, R17, 0x50, R0 ;  /* 0x0000005011117824 */ /* 0x000fe400078e0200 */
[----:B------:R-:W-:Y:S02]  /*08c0*/  VIADD R88, R87, UR5 ;  /* 0x0000000557587c36 */ /* 0x000fe40008000000 */
[----:B------:R-:W-:-:S02]  /*08d0*/  IMAD R39, R90, 0x2, R57 ;  /* 0x000000025a277824 */ /* 0x000fc400078e0239 */
[----:B------:R-:W-:Y:S02]  /*08e0*/  VIADD R87, R93, UR5 ;  /* 0x000000055d577c36 */ /* 0x000fe40008000000 */
[C---:B------:R-:W-:Y:S02]  /*08f0*/  IMAD R57, R90.reuse, 0x2, R69 ;  /* 0x000000025a397824 */ /* 0x040fe400078e0245 */
[--C-:B------:R-:W-:Y:S02]  /*0900*/  IMAD R66, R59, UR4, R90.reuse ;  /* 0x000000043b427c24 */ /* 0x100fe4000f8e025a */
[C---:B------:R-:W-:Y:S02]  /*0910*/  IMAD R56, R90.reuse, 0x2, R61 ;  /* 0x000000025a387824 */ /* 0x040fe400078e023d */
[----:B------:R-:W-:Y:S02]  /*0920*/  IMAD R58, R90, 0x2, R73 ;  /* 0x000000025a3a7824 */ /* 0x000fe400078e0249 */
[--C-:B------:R-:W-:Y:S01]  /*0930*/  IMAD R69, R83, UR4, R90.reuse ;  /* 0x0000000453457c24 */ /* 0x100fe2000f8e025a */
[----:B------:R-:W-:Y:S01]  /*0940*/  IADD3 R83, PT, PT, R86, 0x2, RZ ;  /* 0x0000000256537810 */ /* 0x000fe20007ffe0ff */
[----:B------:R-:W-:-:S02]  /*0950*/  IMAD.MOV.U32 R3, RZ, RZ, R90 ;  /* 0x000000ffff037224 */ /* 0x000fc400078e005a */
[C---:B------:R-:W-:Y:S02]  /*0960*/  IMAD R16, R90.reuse, 0x2, R21 ;  /* 0x000000025a107824 */ /* 0x040fe400078e0215 */
[C---:B------:R-:W-:Y:S02]  /*0970*/  IMAD R36, R90.reuse, 0x2, R29 ;  /* 0x000000025a247824 */ /* 0x040fe400078e021d */
[C---:B------:R-:W-:Y:S02]  /*0980*/  IMAD R59, R90.reuse, 0x2, R91 ;  /* 0x000000025a3b7824 */ /* 0x040fe400078e025b */
[----:B------:R-:W-:Y:S02]  /*0990*/  IMAD R60, R90, 0x2, R60 ;  /* 0x000000025a3c7824 */ /* 0x000fe400078e023c */
[C---:B------:R-:W-:Y:S02]  /*09a0*/  VIADD R84, R86.reuse, 0x1 ;  /* 0x0000000156547836 */ /* 0x040fe40000000000 */
[----:B------:R-:W-:-:S02]  /*09b0*/  VIADD R82, R86, 0x3 ;  /* 0x0000000356527836 */ /* 0x000fc40000000000 */
[C-C-:B------:R-:W-:Y:S02]  /*09c0*/  IMAD R74, R89.reuse, R75, R20.reuse ;  /* 0x0000004b594a7224 */ /* 0x140fe400078e0214 */
[C-C-:B------:R-:W-:Y:S02]  /*09d0*/  IMAD R73, R89.reuse, R76, R20.reuse ;  /* 0x0000004c59497224 */ /* 0x140fe400078e0214 */
[C-C-:B------:R-:W-:Y:S02]  /*09e0*/  IMAD R72, R89.reuse, R77, R20.reuse ;  /* 0x0000004d59487224 */ /* 0x140fe400078e0214 */
[----:B------:R-:W-:Y:S02]  /*09f0*/  IMAD R61, R89, R78, R20 ;  /* 0x0000004e593d7224 */ /* 0x000fe400078e0214 */
[----:B------:R-:W-:Y:S02]  /*0a00*/  IMAD R14, R90, 0x2, R17 ;  /* 0x000000025a0e7824 */ /* 0x000fe400078e0211 */
[----:B------:R-:W-:-:S02]  /*0a10*/  IMAD R15, R19, UR4, R90 ;  /* 0x00000004130f7c24 */ /* 0x000fc4000f8e025a */
[--C-:B------:R-:W-:Y:S02]  /*0a20*/  IMAD R68, R71, UR4, R90.reuse ;  /* 0x0000000447447c24 */ /* 0x100fe4000f8e025a */
[--C-:B------:R-:W-:Y:S02]  /*0a30*/  IMAD R0, R31, UR4, R90.reuse ;  /* 0x000000041f007c24 */ /* 0x100fe4000f8e025a */
[--C-:B------:R-:W-:Y:S02]  /*0a40*/  IMAD R62, R33, UR4, R90.reuse ;  /* 0x00000004213e7c24 */ /* 0x100fe4000f8e025a */
[--C-:B------:R-:W-:Y:S02]  /*0a50*/  IMAD R63, R63, UR4, R90.reuse ;  /* 0x000000043f3f7c24 */ /* 0x100fe4000f8e025a */
[--C-:B------:R-:W-:Y:S02]  /*0a60*/  IMAD R64, R35, UR4, R90.reuse ;  /* 0x0000000423407c24 */ /* 0x100fe4000f8e025a */
[----:B------:R-:W-:-:S02]  /*0a70*/  IMAD R17, R23, UR4, R90 ;  /* 0x0000000417117c24 */ /* 0x000fc4000f8e025a */
[--C-:B------:R-:W-:Y:S02]  /*0a80*/  IMAD R19, R27, UR4, R90.reuse ;  /* 0x000000041b137c24 */ /* 0x100fe4000f8e025a */
[--C-:B------:R-:W-:Y:S02]  /*0a90*/  IMAD R37, R37, UR4, R90.reuse ;  /* 0x0000000425257c24 */ /* 0x100fe4000f8e025a */
[--C-:B------:R-:W-:Y:S02]  /*0aa0*/  IMAD R65, R65, UR4, R90.reuse ;  /* 0x0000000441417c24 */ /* 0x100fe4000f8e025a */
[--C-:B------:R-:W-:Y:S02]  /*0ab0*/  IMAD R67, R67, UR4, R90.reuse ;  /* 0x0000000443437c24 */ /* 0x100fe4000f8e025a */
[--C-:B------:R-:W-:Y:S02]  /*0ac0*/  IMAD R71, R87, UR4, R90.reuse ;  /* 0x0000000457477c24 */ /* 0x100fe4000f8e025a */
[----:B------:R-:W-:Y:S01]  /*0ad0*/  IMAD R70, R88, UR4, R90 ;  /* 0x0000000458467c24 */ /* 0x000fe2000f8e025a */
[----:B012---:R-:W-:-:S06]  /*0ae0*/  UMOV UR4, URZ ;  /* 0x000000ff00047c82 */ /* 0x007fcc0008000000 */
.L_x_15:
[----:B------:R-:W-:Y:S02]  /*0af0*/  SHF.R.U32.HI R32, RZ, 0x5, R13 ;  /* 0x00000005ff207819 */ /* 0x000fe4000001160d */
[----:B------:R-:W-:Y:S02]  /*0b00*/  LOP3.LUT R20, R13, 0x80, RZ, 0xfc, !PT ;  /* 0x000000800d147812 */ /* 0x000fe400078efcff */
[C---:B------:R-:W-:Y:S01]  /*0b10*/  ISETP.GE.AND P1, PT, R3.reuse, UR9, PT ;  /* 0x0000000903007c0c */ /* 0x040fe2000bf26270 */
[----:B------:R-:W-:Y:S01]  /*0b20*/  VIADD R21, R32, UR5 ;  /* 0x0000000520157c36 */ /* 0x000fe20008000000 */
[----:B------:R-:W-:Y:S02]  /*0b30*/  SHF.R.U32.HI R20, RZ, 0x5, R20 ;  /* 0x00000005ff147819 */ /* 0x000fe40000011614 */
[----:B------:R-:W-:Y:S02]  /*0b40*/  ISETP.GE.AND P0, PT, R3, UR9, PT ;  /* 0x0000000903007c0c */ /* 0x000fe4000bf06270 */
[----:B------:R-:W-:Y:S01]  /*0b50*/  ISETP.LT.AND P1, PT, R21, UR8, !P1 ;  /* 0x0000000815007c0c */ /* 0x000fe2000cf21270 */
[----:B------:R-:W-:Y:S01]  /*0b60*/  VIADD R20, R20, UR5 ;  /* 0x0000000514147c36 */ /* 0x000fe20008000000 */
[----:B------:R-:W-:-:S02]  /*0b70*/  LOP3.LUT R21, R13, 0x100, RZ, 0xfc, !PT ;  /* 0x000001000d157812 */ /* 0x000fc400078efcff */
[----:B------:R-:W-:Y:S02]  /*0b80*/  PRMT R30, RZ, 0x7610, R30 ;  /* 0x00007610ff1e7816 */ /* 0x000fe4000000001e */
[----:B------:R-:W-:Y:S02]  /*0b90*/  SHF.R.U32.HI R21, RZ, 0x5, R21 ;  /* 0x00000005ff157819 */ /* 0x000fe40000011615 */
[----:B------:R-:W-:Y:S02]  /*0ba0*/  ISETP.GE.OR P2, PT, R20, UR8, P0 ;  /* 0x0000000814007c0c */ /* 0x000fe40008746670 */
[----:B------:R-:W-:Y:S01]  /*0bb0*/  LOP3.LUT R20, R13, 0x180, RZ, 0xfc, !PT ;  /* 0x000001800d147812 */ /* 0x000fe200078efcff */
[----:B------:R-:W-:Y:S02]  /*0bc0*/  VIADD R21, R21, UR5 ;  /* 0x0000000515157c36 */ /* 0x000fe40008000000 */
[----:B------:R-:W0:Y:S01]  /*0bd0*/  @P1 LDC.64 R92, c[0x0][0x380] ;  /* 0x0000e000ff5c1b82 */ /* 0x000e220000000a00 */
[----:B------:R-:W-:-:S02]  /*0be0*/  SHF.R.U32.HI R20, RZ, 0x5, R20 ;  /* 0x00000005ff147819 */ /* 0x000fc40000011614 */
[----:B------:R-:W-:Y:S02]  /*0bf0*/  ISETP.GE.OR P3, PT, R21, UR8, P0 ;  /* 0x0000000815007c0c */ /* 0x000fe40008766670 */
[C---:B------:R-:W-:Y:S01]  /*0c00*/  LOP3.LUT R21, R13.reuse, 0x200, RZ, 0xfc, !PT ;  /* 0x000002000d157812 */ /* 0x040fe200078efcff */
[----:B------:R-:W-:Y:S02]  /*0c10*/  VIADD R20, R20, UR5 ;  /* 0x0000000514147c36 */ /* 0x000fe40008000000 */
[----:B------:R-:W1:Y:S01]  /*0c20*/  @!P2 LDC.64 R28, c[0x0][0x380] ;  /* 0x0000e000ff1cab82 */ /* 0x000e620000000a00 */
[----:B------:R-:W-:Y:S02]  /*0c30*/  SHF.R.U32.HI R21, RZ, 0x5, R21 ;  /* 0x00000005ff157819 */ /* 0x000fe40000011615 */
[----:B------:R-:W-:Y:S02]  /*0c40*/  ISETP.GE.OR P4, PT, R20, UR8, P0 ;  /* 0x0000000814007c0c */ /* 0x000fe40008786670 */
[----:B------:R-:W-:Y:S01]  /*0c50*/  LOP3.LUT R20, R13, 0x280, RZ, 0xfc, !PT ;  /* 0x000002800d147812 */ /* 0x000fe200078efcff */
[----:B------:R-:W-:-:S02]  /*0c60*/  VIADD R21, R21, UR5 ;  /* 0x0000000515157c36 */ /* 0x000fc40008000000 */
[----:B------:R-:W2:Y:S01]  /*0c70*/  @!P3 LDC.64 R26, c[0x0][0x380] ;  /* 0x0000e000ff1abb82 */ /* 0x000ea20000000a00 */
[----:B------:R-:W-:Y:S02]  /*0c80*/  LEA.HI R20, R20, UR5, RZ, 0x1b ;  /* 0x0000000514147c11 */ /* 0x000fe4000f8fd8ff */
[----:B------:R-:W-:Y:S02]  /*0c90*/  ISETP.GE.OR P5, PT, R21, UR8, P0 ;  /* 0x0000000815007c0c */ /* 0x000fe400087a6670 */
[----:B------:R-:W-:-:S03]  /*0ca0*/  ISETP.GE.OR P6, PT, R20, UR8, P0 ;  /* 0x0000000814007c0c */ /* 0x000fc600087c6670 */
[----:B------:R-:W3:Y:S01]  /*0cb0*/  @!P4 LDC.64 R24, c[0x0][0x380] ;  /* 0x0000e000ff18cb82 */ /* 0x000ee20000000a00 */
[----:B0-----:R-:W-:-:S05]  /*0cc0*/  @P1 IMAD.WIDE.U32 R92, R2, 0x2, R92 ;  /* 0x00000002025c1825 */ /* 0x001fca00078e005c */
[----:B----4-:R-:W4:Y:S01]  /*0cd0*/  @P1 LDG.E.U16.CONSTANT R30, desc[UR6][R92.64] ;  /* 0x000000065c1e1981 */ /* 0x010f22000c1e9500 */
[----:B------:R-:W-:Y:S01]  /*0ce0*/  PRMT R31, RZ, 0x7610, R31 ;  /* 0x00007610ff1f7816 */ /* 0x000fe2000000001f */
[----:B------:R-:W0:Y:S01]  /*0cf0*/  @!P5 LDC.64 R22, c[0x0][0x380] ;  /* 0x0000e000ff16db82 */ /* 0x000e220000000a00 */
[----:B-1----:R-:W-:Y:S01]  /*0d00*/  @!P2 IMAD.WIDE.U32 R28, R15, 0x2, R28 ;  /* 0x000000020f1ca825 */ /* 0x002fe200078e001c */
[----:B------:R-:W-:Y:S02]  /*0d10*/  PRMT R33, RZ, 0x7610, R33 ;  /* 0x00007610ff217816 */ /* 0x000fe40000000021 */
[----:B------:R-:W-:Y:S02]  /*0d20*/  PRMT R35, RZ, 0x7610, R35 ;  /* 0x00007610ff237816 */ /* 0x000fe40000000023 */
[----:B------:R-:W-:Y:S01]  /*0d30*/  PRMT R91, RZ, 0x7610, R91 ;  /* 0x00007610ff5b7816 */ /* 0x000fe2000000005b */
[----:B------:R1:W4:Y:S01]  /*0d40*/  @!P2 LDG.E.U16.CONSTANT R31, desc[UR6][R28.64] ;  /* 0x000000061c1fa981 */ /* 0x000322000c1e9500 */
[----:B------:R-:W1:Y:S01]  /*0d50*/  @!P6 LDC.64 R20, c[0x0][0x380] ;  /* 0x0000e000ff14eb82 */ /* 0x000e620000000a00 */
[----:B--2---:R-:W-:Y:S01]  /*0d60*/  @!P3 IMAD.WIDE.U32 R26, R17, 0x2, R26 ;  /* 0x00000002111ab825 */ /* 0x004fe200078e001a */
[----:B------:R-:W-:-:S04]  /*0d70*/  PRMT R34, RZ, 0x7610, R34 ;  /* 0x00007610ff227816 */ /* 0x000fc80000000022 */
[----:B------:R-:W2:Y:S01]  /*0d80*/  @!P3 LDG.E.U16.CONSTANT R33, desc[UR6][R26.64] ;  /* 0x000000061a21b981 */ /* 0x000ea2000c1e9500 */
[----:B---3--:R-:W-:-:S05]  /*0d90*/  @!P4 IMAD.WIDE.U32 R24, R19, 0x2, R24 ;  /* 0x000000021318c825 */ /* 0x008fca00078e0018 */
[----:B------:R3:W2:Y:S01]  /*0da0*/  @!P4 LDG.E.U16.CONSTANT R35, desc[UR6][R24.64] ;  /* 0x000000061823c981 */ /* 0x0006a2000c1e9500 */
[----:B0-----:R-:W-:-:S05]  /*0db0*/  @!P5 IMAD.WIDE.U32 R22, R37, 0x2, R22 ;  /* 0x000000022516d825 */ /* 0x001fca00078e0016 */
[----:B------:R0:W2:Y:S01]  /*0dc0*/  @!P5 LDG.E.U16.CONSTANT R91, desc[UR6][R22.64] ;  /* 0x00000006165bd981 */ /* 0x0000a2000c1e9500 */
[----:B-1----:R-:W-:-:S05]  /*0dd0*/  @!P6 IMAD.WIDE.U32 R20, R0, 0x2, R20 ;  /* 0x000000020014e825 */ /* 0x002fca00078e0014 */
[----:B------:R1:W2:Y:S01]  /*0de0*/  @!P6 LDG.E.U16.CONSTANT R34, desc[UR6][R20.64] ;  /* 0x000000061422e981 */ /* 0x0002a2000c1e9500 */
[----:B------:R-:W1:Y:S01]  /*0df0*/  S2R R28, SR_CgaCtaId ;  /* 0x00000000001c7919 */ /* 0x000e620000008800 */
[C---:B---3--:R-:W-:Y:S02]  /*0e00*/  LOP3.LUT R24, R13.reuse, 0x380, RZ, 0xfc, !PT ;  /* 0x000003800d187812 */ /* 0x048fe400078efcff */
[----:B------:R-:W-:Y:S02]  /*0e10*/  LOP3.LUT R26, R13, 0x300, RZ, 0xfc, !PT ;  /* 0x000003000d1a7812 */ /* 0x000fe400078efcff */
[----:B------:R-:W-:Y:S02]  /*0e20*/  MOV R27, 0x400 ;  /* 0x00000400001b7802 */ /* 0x000fe40000000f00 */
[----:B------:R-:W-:Y:S02]  /*0e30*/  LEA.HI R24, R24, UR5, RZ, 0x1b ;  /* 0x0000000518187c11 */ /* 0x000fe4000f8fd8ff */
[----:B------:R-:W-:-:S02]  /*0e40*/  LEA.HI R26, R26, UR5, RZ, 0x1b ;  /* 0x000000051a1a7c11 */ /* 0x000fc4000f8fd8ff */
[----:B0-----:R-:W-:Y:S02]  /*0e50*/  LOP3.LUT R22, R13, 0x480, RZ, 0xfc, !PT ;  /* 0x000004800d167812 */ /* 0x001fe400078efcff */
[----:B------:R-:W-:Y:S02]  /*0e60*/  ISETP.GE.OR P2, PT, R24, UR8, P0 ;  /* 0x0000000818007c0c */ /* 0x000fe40008746670 */
[----:B------:R-:W-:Y:S02]  /*0e70*/  ISETP.GE.OR P1, PT, R26, UR8, P0 ;  /* 0x000000081a007c0c */ /* 0x000fe40008726670 */
[----:B------:R-:W-:-:S05]  /*0e80*/  SHF.R.U32.HI R24, RZ, 0x5, R22 ;  /* 0x00000005ff187819 */ /* 0x000fca0000011616 */
[----:B------:R-:W-:Y:S01]  /*0e90*/  VIADD R24, R24, UR5 ;  /* 0x0000000518187c36 */ /* 0x000fe20008000000 */
[----:B-1----:R-:W-:-:S05]  /*0ea0*/  LEA R27, R28, R27, 0x18 ;  /* 0x0000001b1c1b7211 */ /* 0x002fca00078ec0ff */
[----:B------:R-:W0:Y:S01]  /*0eb0*/  @!P1 LDC.64 R22, c[0x0][0x380] ;  /* 0x0000e000ff169b82 */ /* 0x000e220000000a00 */
[----:B------:R-:W-:-:S04]  /*0ec0*/  IMAD R25, R32, 0x50, R27 ;  /* 0x0000005020197824 */ /* 0x000fc800078e021b */
[----:B------:R-:W-:Y:S01]  /*0ed0*/  IMAD R25, R90, 0x2, R25 ;  /* 0x000000025a197824 */ /* 0x000fe200078e0219 */
[----:B------:R-:W-:Y:S02]  /*0ee0*/  ISETP.GE.OR P4, PT, R24, UR8, P0 ;  /* 0x0000000818007c0c */ /* 0x000fe40008786670 */
[C---:B------:R-:W-:Y:S02]  /*0ef0*/  LOP3.LUT R21, R13.reuse, 0x400, RZ, 0xfc, !PT ;  /* 0x000004000d157812 */ /* 0x040fe400078efcff */
[----:B------:R-:W-:Y:S02]  /*0f00*/  LOP3.LUT R20, R13, 0x280, RZ, 0xfc, !PT ;  /* 0x000002800d147812 */ /* 0x000fe400078efcff */
[----:B------:R-:W-:Y:S02]  /*0f10*/  LEA.HI R21, R21, UR5, RZ, 0x1b ;  /* 0x0000000515157c11 */ /* 0x000fe4000f8fd8ff */
[----:B------:R-:W-:Y:S02]  /*0f20*/  SHF.R.U32.HI R20, RZ, 0x5, R20 ;  /* 0x00000005ff147819 */ /* 0x000fe40000011614 */
[----:B------:R-:W-:-:S03]  /*0f30*/  ISETP.GE.OR P3, PT, R21, UR8, P0 ;  /* 0x0000000815007c0c */ /* 0x000fc60008766670 */
[----:B------:R-:W-:Y:S01]  /*0f40*/  IMAD R21, R20, 0x50, R27 ;  /* 0x0000005014157824 */ /* 0x000fe200078e021b */
[----:B------:R-:W-:-:S03]  /*0f50*/  LOP3.LUT R26, R13, 0x500, RZ, 0xfc, !PT ;  /* 0x000005000d1a7812 */ /* 0x000fc600078efcff */
[----:B------:R-:W-:Y:S01]  /*0f60*/  IMAD R29, R90, 0x2, R21 ;  /* 0x000000025a1d7824 */ /* 0x000fe200078e0215 */
[----:B------:R-:W-:Y:S01]  /*0f70*/  SHF.R.U32.HI R26, RZ, 0x5, R26 ;  /* 0x00000005ff1a7819 */ /* 0x000fe2000001161a */
[----:B0-----:R-:W-:Y:S01]  /*0f80*/  @!P1 IMAD.WIDE.U32 R92, R62, 0x2, R22 ;  /* 0x000000023e5c9825 */ /* 0x001fe200078e0016 */
[----:B------:R-:W-:Y:S01]  /*0f90*/  PRMT R28, RZ, 0x7610, R28 ;  /* 0x00007610ff1c7816 */ /* 0x000fe2000000001c */
[----:B------:R-:W0:Y:S01]  /*0fa0*/  @!P4 LDC.64 R22, c[0x0][0x380] ;  /* 0x0000e000ff16cb82 */ /* 0x000e220000000a00 */
[----:B------:R-:W-:-:S04]  /*0fb0*/  IADD3 R26, PT, PT, R26, UR5, RZ ;  /* 0x000000051a1a7c10 */ /* 0x000fc8000fffe0ff */
[----:B------:R1:W3:Y:S03]  /*0fc0*/  @!P1 LDG.E.U16.CONSTANT R28, desc[UR6][R92.64] ;  /* 0x000000065c1c9981 */ /* 0x0002e6000c1e9500 */
[----:B------:R-:W1:Y:S01]  /*0fd0*/  @!P3 LDC.64 R20, c[0x0][0x380] ;  /* 0x0000e000ff14bb82 */ /* 0x000e620000000a00 */
[----:B------:R-:W-:Y:S02]  /*0fe0*/  ISETP.GE.OR P1, PT, R26, UR8, P0 ;  /* 0x000000081a007c0c */ /* 0x000fe40008726670 */
[----:B------:R-:W-:Y:S02]  /*0ff0*/  PRMT R26, RZ, 0x7610, R26 ;  /* 0x00007610ff1a7816 */ /* 0x000fe4000000001a */
[----:B------:R-:W-:Y:S01]  /*1000*/  PRMT R32, RZ, 0x7610, R32 ;  /* 0x00007610ff207816 */ /* 0x000fe20000000020 */
[----:B0-----:R-:W-:Y:S01]  /*1010*/  @!P4 IMAD.WIDE.U32 R22, R65, 0x2, R22 ;  /* 0x000000024116c825 */ /* 0x001fe200078e0016 */
[----:B----4-:R0:W-:Y:S02]  /*1020*/  STS.U16 [R25], R30 ;  /* 0x0000001e19007388 */ /* 0x0101e40000000400 */
[----:B0-----:R-:W0:Y:S02]  /*1030*/  @!P2 LDC.64 R24, c[0x0][0x380] ;  /* 0x0000e000ff18ab82 */ /* 0x001e240000000a00 */
[----:B------:R-:W-:Y:S04]  /*1040*/  STS.U16 [R14], R31 ;  /* 0x0000001f0e007388 */ /* 0x000fe80000000400 */
[----:B--2---:R-:W-:Y:S04]  /*1050*/  STS.U16 [R16], R33 ;  /* 0x0000002110007388 */ /* 0x004fe80000000400 */
[----:B------:R-:W-:Y:S04]  /*1060*/  STS.U16 [R18], R35 ;  /* 0x0000002312007388 */ /* 0x000fe80000000400 */
[----:B------:R-:W-:Y:S04]  /*1070*/  STS.U16 [R36], R91 ;  /* 0x0000005b24007388 */ /* 0x000fe80000000400 */
[----:B------:R0:W-:Y:S02]  /*1080*/  STS.U16 [R29], R34 ;  /* 0x000000221d007388 */ /* 0x0001e40000000400 */
[----:B0-----:R-:W-:Y:S01]  /*1090*/  @!P2 IMAD.WIDE.U32 R34, R63, 0x2, R24 ;  /* 0x000000023f22a825 */ /* 0x001fe200078e0018 */
[----:B------:R-:W-:-:S04]  /*10a0*/  LOP3.LUT R24, R13, 0x580, RZ, 0xfc, !PT ;  /* 0x000005800d187812 */ /* 0x000fc800078efcff */
[----:B------:R-:W-:Y:S01]  /*10b0*/  SHF.R.U32.HI R29, RZ, 0x5, R24 ;  /* 0x00000005ff1d7819 */ /* 0x000fe20000011618 */
[----:B------:R-:W2:Y:S04]  /*10c0*/  @!P2 LDG.E.U16.CONSTANT R26, desc[UR6][R34.64] ;  /* 0x00000006221aa981 */ /* 0x000ea8000c1e9500 */
[----:B------:R-:W-:-:S05]  /*10d0*/  VIADD R29, R29, UR5 ;  /* 0x000000051d1d7c36 */ /* 0x000fca0008000000 */
[----:B------:R-:W-:Y:S02]  /*10e0*/  ISETP.GE.OR P2, PT, R29, UR8, P0 ;  /* 0x000000081d007c0c */ /* 0x000fe40008746670 */
[----:B------:R-:W-:-:S04]  /*10f0*/  LOP3.LUT R29, R13, 0x600, RZ, 0xfc, !PT ;  /* 0x000006000d1d7812 */ /* 0x000fc800078efcff */
[----:B------:R-:W-:Y:S01]  /*1100*/  SHF.R.U32.HI R29, RZ, 0x5, R29 ;  /* 0x00000005ff1d7819 */ /* 0x000fe2000001161d */
[----:B-1----:R-:W-:Y:S02]  /*1110*/  @!P3 IMAD.WIDE.U32 R24, R64, 0x2, R20 ;  /* 0x000000024018b825 */ /* 0x002fe400078e0014 */
[----:B------:R-:W0:Y:S02]  /*1120*/  @!P1 LDC.64 R20, c[0x0][0x380] ;  /* 0x0000e000ff149b82 */ /* 0x000e240000000a00 */
[----:B------:R-:W-:Y:S01]  /*1130*/  VIADD R29, R29, UR5 ;  /* 0x000000051d1d7c36 */ /* 0x000fe20008000000 */
[----:B------:R1:W4:Y:S04]  /*1140*/  @!P3 LDG.E.U16.CONSTANT R32, desc[UR6][R24.64] ;  /* 0x000000061820b981 */ /* 0x000328000c1e9500 */
[----:B------:R-:W-:Y:S01]  /*1150*/  ISETP.GE.OR P3, PT, R29, UR8, P0 ;  /* 0x000000081d007c0c */ /* 0x000fe20008766670 */
[----:B------:R-:W3:Y:S01]  /*1160*/  @!P2 LDC.64 R92, c[0x0][0x380] ;  /* 0x0000e000ff5cab82 */ /* 0x000ee20000000a00 */
[----:B------:R-:W-:-:S11]  /*1170*/  LOP3.LUT R30, R13, 0x680, RZ, 0xfc, !PT ;  /* 0x000006800d1e7812 */ /* 0x000fd600078efcff */
[----:B-1----:R-:W1:Y:S01]  /*1180*/  @!P3 LDC.64 R24, c[0x0][0x380] ;  /* 0x0000e000ff18bb82 */ /* 0x002e620000000a00 */
[----:B------:R-:W-:Y:S02]  /*1190*/  SHF.R.U32.HI R30, RZ, 0x5, R30 ;  /* 0x00000005ff1e7819 */ /* 0x000fe4000001161e */
[----:B------:R-:W-:-:S03]  /*11a0*/  PRMT R31, RZ, 0x7610, R31 ;  /* 0x00007610ff1f7816 */ /* 0x000fc6000000001f */
[----:B------:R-:W-:-:S03]  /*11b0*/  VIADD R30, R30, UR5 ;  /* 0x000000051e1e7c36 */ /* 0x000fc60008000000 */
[----:B------:R1:W4:Y:S02]  /*11c0*/  @!P4 LDG.E.U16.CONSTANT R31, desc[UR6][R22.64] ;  /* 0x00000006161fc981 */ /* 0x000324000c1e9500 */
[----:B------:R-:W-:Y:S01]  /*11d0*/  ISETP.GE.OR P4, PT, R30, UR8, P0 ;  /* 0x000000081e007c0c */ /* 0x000fe20008786670 */
[----:B0-----:R-:W-:Y:S01]  /*11e0*/  @!P1 IMAD.WIDE.U32 R20, R66, 0x2, R20 ;  /* 0x0000000242149825 */ /* 0x001fe200078e0014 */
[----:B------:R-:W-:Y:S02]  /*11f0*/  PRMT R30, RZ, 0x7610, R30 ;  /* 0x00007610ff1e7816 */ /* 0x000fe4000000001e */
[----:B------:R-:W-:Y:S01]  /*1200*/  PRMT R29, RZ, 0x7610, R29 ;  /* 0x00007610ff1d7816 */ /* 0x000fe2000000001d */
[----:B---3--:R-:W-:Y:S01]  /*1210*/  @!P2 IMAD.WIDE.U32 R92, R67, 0x2, R92 ;  /* 0x00000002435ca825 */ /* 0x008fe200078e005c */
[----:B------:R-:W-:Y:S02]  /*1220*/  PRMT R34, RZ, 0x7610, R34 ;  /* 0x00007610ff227816 */ /* 0x000fe40000000022 */
[----:B------:R0:W3:Y:S04]  /*1230*/  @!P1 LDG.E.U16.CONSTANT R30, desc[UR6][R20.64] ;  /* 0x00000006141e9981 */ /* 0x0000e8000c1e9500 */
[----:B------:R0:W3:Y:S01]  /*1240*/  @!P2 LDG.E.U16.CONSTANT R29, desc[UR6][R92.64] ;  /* 0x000000065c1da981 */ /* 0x0000e2000c1e9500 */
[----:B-1----:R-:W-:Y:S01]  /*1250*/  @!P3 IMAD.WIDE.U32 R24, R68, 0x2, R24 ;  /* 0x000000024418b825 */ /* 0x002fe200078e0018 */
[----:B------:R-:W1:Y:S04]  /*1260*/  @!P4 LDC.64 R22, c[0x0][0x380] ;  /* 0x0000e000ff16cb82 */ /* 0x000e680000000a00 */
[----:B------:R1:W3:Y:S01]  /*1270*/  @!P3 LDG.E.U16.CONSTANT R34, desc[UR6][R24.64] ;  /* 0x000000061822b981 */ /* 0x0002e2000c1e9500 */
[----:B------:R-:W-:-:S02]  /*1280*/  ISETP.GE.OR P1, PT, R88, UR8, P0 ;  /* 0x0000000858007c0c */ /* 0x000fc40008726670 */
[----:B------:R-:W-:-:S11]  /*1290*/  ISETP.GE.OR P0, PT, R87, UR8, P0 ;  /* 0x0000000857007c0c */ /* 0x000fd60008706670 */
[----:B0-----:R-:W0:Y:S01]  /*12a0*/  @!P1 LDC.64 R20, c[0x0][0x380] ;  /* 0x0000e000ff149b82 */ /* 0x001e220000000a00 */
[----:B------:R-:W-:Y:S01]  /*12b0*/  PRMT R35, RZ, 0x7610, R35 ;  /* 0x00007610ff237816 */ /* 0x000fe20000000023 */
[----:B-1----:R-:W-:-:S06]  /*12c0*/  @!P4 IMAD.WIDE.U32 R92, R69, 0x2, R22 ;  /* 0x00000002455cc825 */ /* 0x002fcc00078e0016 */
[----:B------:R-:W1:Y:S01]  /*12d0*/  @!P0 LDC.64 R22, c[0x0][0x380] ;  /* 0x0000e000ff168b82 */ /* 0x000e620000000a00 */
[----:B------:R-:W-:Y:S02]  /*12e0*/  LOP3.LUT R91, R13, 0x300, RZ, 0xfc, !PT ;  /* 0x000003000d5b7812 */ /* 0x000fe400078efcff */
[----:B------:R-:W-:Y:S02]  /*12f0*/  PRMT R33, RZ, 0x7610, R33 ;  /* 0x00007610ff217816 */ /* 0x000fe40000000021 */
[----:B------:R-:W-:-:S04]  /*1300*/  SHF.R.U32.HI R24, RZ, 0x5, R91 ;  /* 0x00000005ff187819 */ /* 0x000fc8000001165b */
[----:B------:R-:W5:Y:S01]  /*1310*/  @!P4 LDG.E.U16.CONSTANT R33, desc[UR6][R92.64] ;  /* 0x000000065c21c981 */ /* 0x000f62000c1e9500 */
[----:B0-----:R-:W-:-:S05]  /*1320*/  @!P1 IMAD.WIDE.U32 R20, R70, 0x2, R20 ;  /* 0x0000000246149825 */ /* 0x001fca00078e0014 */
[----:B------:R0:W5:Y:S01]  /*1330*/  @!P1 LDG.E.U16.CONSTANT R35, desc[UR6][R20.64] ;  /* 0x0000000614239981 */ /* 0x000162000c1e9500 */
[----:B------:R-:W-:Y:S01]  /*1340*/  IMAD R25, R24, 0x50, R27 ;  /* 0x0000005018197824 */ /* 0x000fe200078e021b */
[C---:B0-----:R-:W-:Y:S02]  /*1350*/  LOP3.LUT R20, R13.reuse, 0x380, RZ, 0xfc, !PT ;  /* 0x000003800d147812 */ /* 0x041fe400078efcff */
[----:B------:R-:W-:Y:S02]  /*1360*/  LOP3.LUT R21, R13, 0x400, RZ, 0xfc, !PT ;  /* 0x000004000d157812 */ /* 0x000fe400078efcff */
[----:B------:R-:W-:Y:S02]  /*1370*/  SHF.R.U32.HI R91, RZ, 0x5, R20 ;  /* 0x00000005ff5b7819 */ /* 0x000fe40000011614 */
[----:B------:R-:W-:-:S03]  /*1380*/  SHF.R.U32.HI R20, RZ, 0x5, R21 ;  /* 0x00000005ff147819 */ /* 0x000fc60000011615 */
[--C-:B------:R-:W-:Y:S02]  /*1390*/  IMAD R91, R91, 0x50, R27.reuse ;  /* 0x000000505b5b7824 */ /* 0x100fe400078e021b */
[----:B------:R-:W-:Y:S02]  /*13a0*/  IMAD R93, R20, 0x50, R27 ;  /* 0x00000050145d7824 */ /* 0x000fe400078e021b */
[C---:B------:R-:W-:Y:S02]  /*13b0*/  IMAD R25, R90.reuse, 0x2, R25 ;  /* 0x000000025a197824 */ /* 0x040fe400078e0219 */
[C---:B------:R-:W-:Y:S02]  /*13c0*/  IMAD R91, R90.reuse, 0x2, R91 ;  /* 0x000000025a5b7824 */ /* 0x040fe400078e025b */
[----:B------:R-:W-:Y:S01]  /*13d0*/  IMAD R93, R90, 0x2, R93 ;  /* 0x000000025a5d7824 */ /* 0x000fe200078e025d */
[----:B------:R-:W-:Y:S01]  /*13e0*/  PRMT R27, RZ, 0x7610, R27 ;  /* 0x00007610ff1b7816 */ /* 0x000fe2000000001b */
[----:B------:R0:W-:Y:S01]  /*13f0*/  STS.U16 [R25], R28 ;  /* 0x0000001c19007388 */ /* 0x0001e20000000400 */
[----:B-1----:R-:W-:-:S05]  /*1400*/  @!P0 IMAD.WIDE.U32 R22, R71, 0x2, R22 ;  /* 0x0000000247168825 */ /* 0x002fca00078e0016 */
[----:B------:R1:W5:Y:S01]  /*1410*/  @!P0 LDG.E.U16.CONSTANT R27, desc[UR6][R22.64] ;  /* 0x00000006161b8981 */ /* 0x000362000c1e9500 */
[----:B------:R-:W-:-:S04]  /*1420*/  ISETP.GE.AND P0, PT, R86, UR12, PT ;  /* 0x0000000c56007c0c */ /* 0x000fc8000bf06270 */
[----:B------:R-:W-:Y:S01]  /*1430*/  ISETP.GE.OR P2, PT, R78, UR9, P0 ;  /* 0x000000094e007c0c */ /* 0x000fe20008746670 */
[----:B------:R-:W-:Y:S01]  /*1440*/  BSSY.RECONVERGENT B0, `(.L_x_7) ;  /* 0x000001d000007945 */ /* 0x000fe20003800200 */
[----:B------:R-:W-:Y:S02]  /*1450*/  ISETP.GE.AND P1, PT, R84, UR12, PT ;  /* 0x0000000c54007c0c */ /* 0x000fe4000bf26270 */
[----:B------:R-:W-:Y:S02]  /*1460*/  PRMT R20, RZ, 0x5410, RZ ;  /* 0x00005410ff147816 */ /* 0x000fe400000000ff */
[----:B-1----:R-:W-:Y:S01]  /*1470*/  PRMT R23, RZ, 0x5410, RZ ;  /* 0x00005410ff177816 */ /* 0x002fe200000000ff */
[----:B--2---:R0:W-:Y:S04]  /*1480*/  STS.U16 [R91], R26 ;  /* 0x0000001a5b007388 */ /* 0x0041e80000000400 */
[----:B----4-:R0:W-:Y:S04]  /*1490*/  STS.U16 [R93], R32 ;  /* 0x000000205d007388 */ /* 0x0101e80000000400 */
[----:B------:R0:W-:Y:S04]  /*14a0*/  STS.U16 [R38], R31 ;  /* 0x0000001f26007388 */ /* 0x0001e80000000400 */
[----:B---3--:R0:W-:Y:S04]  /*14b0*/  STS.U16 [R39], R30 ;  /* 0x0000001e27007388 */ /* 0x0081e80000000400 */
[----:B------:R0:W-:Y:S04]  /*14c0*/  STS.U16 [R56], R29 ;  /* 0x0000001d38007388 */ /* 0x0001e80000000400 */
[----:B------:R0:W-:Y:S01]  /*14d0*/  STS.U16 [R57], R34 ;  /* 0x0000002239007388 */ /* 0x0001e20000000400 */
[----:B------:R-:W-:Y:S05]  /*14e0*/  @P2 BRA `(.L_x_8) ;  /* 0x0000000000482947 */ /* 0x000fea0003800000 */
[----:B------:R-:W-:-:S04]  /*14f0*/  IADD3 R20, P2, PT, R61, UR10, RZ ;  /* 0x0000000a3d147c10 */ /* 0x000fc8000ff5e0ff */
[----:B------:R-:W-:-:S05]  /*1500*/  LEA.HI.X.SX32 R21, R61, UR11, 0x1, P2 ;  /* 0x0000000b3d157c11 */ /* 0x000fca00090f0eff */
[----:B------:R-:W2:Y:S02]  /*1510*/  LDG.E.U8.CONSTANT R20, desc[UR6][R20.64] ;  /* 0x0000000614147981 */ /* 0x000ea4000c1e9100 */
[--C-:B--2---:R-:W-:Y:S02]  /*1520*/  SHF.R.U32.HI R23, RZ, 0x2, R20.reuse ;  /* 0x00000002ff177819 */ /* 0x104fe40000011614 */
[----:B0-----:R-:W-:Y:S02]  /*1530*/  SHF.R.U32.HI R25, RZ, 0x4, R20 ;  /* 0x00000004ff197819 */ /* 0x001fe40000011614 */
[----:B------:R-:W-:Y:S02]  /*1540*/  LOP3.LUT R22, R20, 0x3, RZ, 0xc0, !PT ;  /* 0x0000000314167812 */ /* 0x000fe400078ec0ff */
[----:B------:R-:W-:Y:S02]  /*1550*/  LOP3.LUT R23, R23, 0x3, RZ, 0xc0, !PT ;  /* 0x0000000317177812 */ /* 0x000fe400078ec0ff */
[----:B------:R-:W-:Y:S01]  /*1560*/  LOP3.LUT R25, R25, 0x3, RZ, 0xc0, !PT ;  /* 0x0000000319197812 */ /* 0x000fe200078ec0ff */
[----:B------:R-:W-:Y:S01]  /*1570*/  VIADD R22, R22, 0xffffffff ;  /* 0xffffffff16167836 */ /* 0x000fe20000000000 */
[----:B------:R-:W-:Y:S01]  /*1580*/  LEA.HI R26, R20, 0xffffffff, RZ, 0x1a ;  /* 0xffffffff141a7811 */ /* 0x000fe200078fd0ff */
[----:B------:R-:W-:-:S02]  /*1590*/  VIADD R24, R23, 0xffffffff ;  /* 0xffffffff17187836 */ /* 0x000fc40000000000 */
[----:B------:R-:W-:Y:S02]  /*15a0*/  VIADD R25, R25, 0xffffffff ;  /* 0xffffffff19197836 */ /* 0x000fe40000000000 */
[----:B------:R-:W-:Y:S08]  /*15b0*/  I2F.S16 R22, R22 ;  /* 0x0000001600167306 */ /* 0x000ff00000101400 */
[----:B------:R-:W-:Y:S08]  /*15c0*/  I2F.S16 R26, R26 ;  /* 0x0000001a001a7306 */ /* 0x000ff00000101400 */
[----:B------:R-:W0:Y:S08]  /*15d0*/  I2F.S16 R21, R24 ;  /* 0x0000001800157306 */ /* 0x000e300000101400 */
[----:B------:R-:W1:Y:S01]  /*15e0*/  I2F.S16 R23, R25 ;  /* 0x0000001900177306 */ /* 0x000e620000101400 */
[----:B0-----:R-:W-:-:S02]  /*15f0*/  F2FP.F16.F32.PACK_AB R20, R21, R22 ;  /* 0x000000161514723e */ /* 0x001fc400000000ff */
[----:B-1----:R-:W-:-:S07]  /*1600*/  F2FP.F16.F32.PACK_AB R23, R26, R23 ;  /* 0x000000171a17723e */ /* 0x002fce00000000ff */
.L_x_8:
[----:B------:R-:W-:Y:S05]  /*1610*/  BSYNC.RECONVERGENT B0 ;  /* 0x0000000000007941 */ /* 0x000fea0003800200 */
.L_x_7:
[C---:B------:R-:W-:Y:S01]  /*1620*/  PRMT R24, R20.reuse, 0x7610, R24 ;  /* 0x0000761014187816 */ /* 0x040fe20000000018 */
[----:B-----5:R1:W-:Y:S01]  /*1630*/  STS.U16 [R58], R33 ;  /* 0x000000213a007388 */ /* 0x0203e20000000400 */
[----:B0-----:R-:W-:Y:S01]  /*1640*/  PRMT R25, R20, 0x7632, R25 ;  /* 0x0000763214197816 */ /* 0x001fe20000000019 */
[----:B------:R-:W-:Y:S01]  /*1650*/  BSSY.RECONVERGENT B0, `(.L_x_9) ;  /* 0x000001e000007945 */ /* 0x000fe20003800200 */
[----:B------:R-:W-:Y:S01]  /*1660*/  ISETP.GE.OR P4, PT, R77, UR9, P0 ;  /* 0x000000094d007c0c */ /* 0x000fe20008786670 */
[----:B------:R1:W-:Y:S01]  /*1670*/  STS.U16 [R59], R35 ;  /* 0x000000233b007388 */ /* 0x0003e20000000400 */
[----:B------:R-:W-:Y:S02]  /*1680*/  ISETP.GE.AND P2, PT, R83, UR12, PT ;  /* 0x0000000c53007c0c */ /* 0x000fe4000bf46270 */
[----:B------:R-:W-:Y:S01]  /*1690*/  ISETP.GE.AND P3, PT, R82, UR12, PT ;  /* 0x0000000c52007c0c */ /* 0x000fe2000bf66270 */
[----:B------:R1:W-:Y:S01]  /*16a0*/  STS.U16 [R60], R27 ;  /* 0x0000001b3c007388 */ /* 0x0003e20000000400 */
[----:B------:R-:W-:-:S02]  /*16b0*/  PRMT R20, RZ, 0x5410, RZ ;  /* 0x00005410ff147816 */ /* 0x000fc400000000ff */
[----:B------:R-:W-:Y:S01]  /*16c0*/  PRMT R21, RZ, 0x5410, RZ ;  /* 0x00005410ff157816 */ /* 0x000fe200000000ff */
[----:B------:R1:W-:Y:S01]  /*16d0*/  @!P0 STS.U16 [R85], R24 ;  /* 0x0000001855008388 */ /* 0x0003e20000000400 */
[----:B------:R-:W-:-:S03]  /*16e0*/  PRMT R22, R23, 0x7632, R22 ;  /* 0x0000763217167816 */ /* 0x000fc60000000016 */
[----:B------:R1:W-:Y:S01]  /*16f0*/  @!P1 STS.U16 [R85+0x2], R25 ;  /* 0x0000021955009388 */ /* 0x0003e20000000400 */
[----:B------:R-:W-:Y:S05]  /*1700*/  @P4 BRA `(.L_x_10) ;  /* 0x0000000000484947 */ /* 0x000fea0003800000 */
[----:B------:R-:W-:-:S04]  /*1710*/  IADD3 R20, P4, PT, R72, UR10, RZ ;  /* 0x0000000a48147c10 */ /* 0x000fc8000ff9e0ff */
[----:B------:R-:W-:-:S05]  /*1720*/  LEA.HI.X.SX32 R21, R72, UR11, 0x1, P4 ;  /* 0x0000000b48157c11 */ /* 0x000fca000a0f0eff */
[----:B------:R-:W1:Y:S02]  /*1730*/  LDG.E.U8.CONSTANT R20, desc[UR6][R20.64] ;  /* 0x0000000614147981 */ /* 0x000e64000c1e9100 */
[--C-:B-1----:R-:W-:Y:S02]  /*1740*/  SHF.R.U32.HI R25, RZ, 0x2, R20.reuse ;  /* 0x00000002ff197819 */ /* 0x102fe40000011614 */
[----:B------:R-:W-:Y:S02]  /*1750*/  SHF.R.U32.HI R26, RZ, 0x4, R20 ;  /* 0x00000004ff1a7819 */ /* 0x000fe40000011614 */
[----:B------:R-:W-:Y:S02]  /*1760*/  LOP3.LUT R25, R25, 0x3, RZ, 0xc0, !PT ;  /* 0x0000000319197812 */ /* 0x000fe400078ec0ff */
[----:B------:R-:W-:Y:S02]  /*1770*/  LOP3.LUT R24, R20, 0x3, RZ, 0xc0, !PT ;  /* 0x0000000314187812 */ /* 0x000fe400078ec0ff */
[----:B------:R-:W-:Y:S01]  /*1780*/  LOP3.LUT R26, R26, 0x3, RZ, 0xc0, !PT ;  /* 0x000000031a1a7812 */ /* 0x000fe200078ec0ff */
[----:B------:R-:W-:Y:S01]  /*1790*/  VIADD R25, R25, 0xffffffff ;  /* 0xffffffff19197836 */ /* 0x000fe20000000000 */
[----:B------:R-:W-:-:S02]  /*17a0*/  IADD3 R24, PT, PT, R24, -0x1, RZ ;  /* 0xffffffff18187810 */ /* 0x000fc40007ffe0ff */
[----:B------:R-:W-:Y:S01]  /*17b0*/  LEA.HI R27, R20, 0xffffffff, RZ, 0x1a ;  /* 0xffffffff141b7811 */ /* 0x000fe200078fd0ff */
[----:B------:R-:W-:Y:S02]  /*17c0*/  VIADD R26, R26, 0xffffffff ;  /* 0xffffffff1a1a7836 */ /* 0x000fe40000000000 */
[----:B------:R-:W-:Y:S08]  /*17d0*/  I2F.S16 R25, R25 ;  /* 0x0000001900197306 */ /* 0x000ff00000101400 */
[----:B------:R-:W-:Y:S08]  /*17e0*/  I2F.S16 R28, R27 ;  /* 0x0000001b001c7306 */ /* 0x000ff00000101400 */
[----:B------:R-:W0:Y:S08]  /*17f0*/  I2F.S16 R24, R24 ;  /* 0x0000001800187306 */ /* 0x000e300000101400 */
[----:B------:R-:W1:Y:S01]  /*1800*/  I2F.S16 R21, R26 ;  /* 0x0000001a00157306 */ /* 0x000e620000101400 */
[----:B0-----:R-:W-:-:S02]  /*1810*/  F2FP.F16.F32.PACK_AB R20, R25, R24 ;  /* 0x000000181914723e */ /* 0x001fc400000000ff */
[----:B-1----:R-:W-:-:S07]  /*1820*/  F2FP.F16.F32.PACK_AB R21, R28, R21 ;  /* 0x000000151c15723e */ /* 0x002fce00000000ff */
.L_x_10:
[----:B------:R-:W-:Y:S05]  /*1830*/  BSYNC.RECONVERGENT B0 ;  /* 0x0000000000007941 */ /* 0x000fea0003800200 */
.L_x_9:
[C---:B-1----:R-:W-:Y:S01]  /*1840*/  PRMT R25, R20.reuse, 0x7610, R25 ;  /* 0x0000761014197816 */ /* 0x042fe20000000019 */
[----:B------:R0:W-:Y:S01]  /*1850*/  @!P2 STS.U16 [R85+0x4], R23 ;  /* 0x000004175500a388 */ /* 0x0001e20000000400 */
[----:B------:R-:W-:Y:S01]  /*1860*/  PRMT R26, R20, 0x7632, R26 ;  /* 0x00007632141a7816 */ /* 0x000fe2000000001a */
[----:B------:R-:W-:Y:S01]  /*1870*/  BSSY.RECONVERGENT B0, `(.L_x_11) ;  /* 0x000001e000007945 */ /* 0x000fe20003800200 */
[----:B------:R-:W-:Y:S01]  /*1880*/  PRMT R27, R21, 0x7610, R27 ;  /* 0x00007610151b7816 */ /* 0x000fe2000000001b */
[----:B------:R0:W-:Y:S01]  /*1890*/  @!P3 STS.U16 [R85+0x6], R22 ;  /* 0x000006165500b388 */ /* 0x0001e20000000400 */
[----:B------:R-:W-:Y:S02]  /*18a0*/  ISETP.GE.OR P4, PT, R76, UR9, P0 ;  /* 0x000000094c007c0c */ /* 0x000fe40008786670 */
[----:B------:R-:W-:Y:S01]  /*18b0*/  PRMT R21, RZ, 0x7610, R21 ;  /* 0x00007610ff157816 */ /* 0x000fe20000000015 */
[----:B------:R0:W-:Y:S01]  /*18c0*/  @!P0 STS.U16 [R81], R25 ;  /* 0x0000001951008388 */ /* 0x0001e20000000400 */
[----:B------:R-:W-:-:S02]  /*18d0*/  PRMT R20, RZ, 0x5410, RZ ;  /* 0x00005410ff147816 */ /* 0x000fc400000000ff */
[C---:B------:R-:W-:Y:S01]  /*18e0*/  PRMT R24, R21.reuse, 0x7632, R24 ;  /* 0x0000763215187816 */ /* 0x040fe20000000018 */
[----:B------:R0:W-:Y:S01]  /*18f0*/  @!P1 STS.U16 [R81+0x2], R26 ;  /* 0x0000021a51009388 */ /* 0x0001e20000000400 */
[----:B------:R-:W-:-:S03]  /*1900*/  PRMT R21, R21, 0x5410, RZ ;  /* 0x0000541015157816 */ /* 0x000fc600000000ff */
[----:B------:R0:W-:Y:S02]  /*1910*/  @!P2 STS.U16 [R81+0x4], R27 ;  /* 0x0000041b5100a388 */ /* 0x0001e40000000400 */
[----:B------:R-:W-:Y:S05]  /*1920*/  @P4 BRA `(.L_x_12) ;  /* 0x0000000000484947 */ /* 0x000fea0003800000 */
[----:B------:R-:W-:-:S04]  /*1930*/  IADD3 R20, P4, PT, R73, UR10, RZ ;  /* 0x0000000a49147c10 */ /* 0x000fc8000ff9e0ff */
[----:B------:R-:W-:-:S05]  /*1940*/  LEA.HI.X.SX32 R21, R73, UR11, 0x1, P4 ;  /* 0x0000000b49157c11 */ /* 0x000fca000a0f0eff */
[----:B------:R-:W0:Y:S02]  /*1950*/  LDG.E.U8.CONSTANT R20, desc[UR6][R20.64] ;  /* 0x0000000614147981 */ /* 0x000e24000c1e9100 */
[--C-:B0-----:R-:W-:Y:S02]  /*1960*/  SHF.R.U32.HI R23, RZ, 0x2, R20.reuse ;  /* 0x00000002ff177819 */ /* 0x101fe40000011614 */
[----:B------:R-:W-:Y:S02]  /*1970*/  SHF.R.U32.HI R25, RZ, 0x4, R20 ;  /* 0x00000004ff197819 */ /* 0x000fe40000011614 */
        /* <DEDUP_REMOVED lines=13> */
.L_x_12:
[----:B------:R-:W-:Y:S05]  /*1a50*/  BSYNC.RECONVERGENT B0 ;  /* 0x0000000000007941 */ /* 0x000fea0003800200 */
.L_x_11:
[C---:B0-----:R-:W-:Y:S01]  /*1a60*/  PRMT R22, R20.reuse, 0x7610, R22 ;  /* 0x0000761014167816 */ /* 0x041fe20000000016 */
[----:B------:R0:W-:Y:S01]  /*1a70*/  @!P3 STS.U16 [R81+0x6], R24 ;  /* 0x000006185100b388 */ /* 0x0001e20000000400 */
[----:B------:R-:W-:Y:S01]  /*1a80*/  PRMT R23, R20, 0x7632, R23 ;  /* 0x0000763214177816 */ /* 0x000fe20000000017 */
[----:B------:R-:W-:Y:S01]  /*1a90*/  BSSY.RECONVERGENT B0, `(.L_x_13) ;  /* 0x000001d000007945 */ /* 0x000fe20003800200 */
[C---:B------:R-:W-:Y:S01]  /*1aa0*/  PRMT R25, R21.reuse, 0x7610, R25 ;  /* 0x0000761015197816 */ /* 0x040fe20000000019 */
[----:B------:R0:W-:Y:S01]  /*1ab0*/  @!P0 STS.U16 [R80], R22 ;  /* 0x0000001650008388 */ /* 0x0001e20000000400 */
[----:B------:R-:W-:Y:S02]  /*1ac0*/  PRMT R26, R21, 0x7632, R26 ;  /* 0x00007632151a7816 */ /* 0x000fe4000000001a */
[----:B------:R-:W-:Y:S01]  /*1ad0*/  ISETP.GE.OR P4, PT, R75, UR9, P0 ;  /* 0x000000094b007c0c */ /* 0x000fe20008786670 */
[----:B------:R0:W-:Y:S01]  /*1ae0*/  @!P1 STS.U16 [R80+0x2], R23 ;  /* 0x0000021750009388 */ /* 0x0001e20000000400 */
[----:B------:R-:W-:-:S02]  /*1af0*/  PRMT R20, RZ, 0x5410, RZ ;  /* 0x00005410ff147816 */ /* 0x000fc400000000ff */
[----:B------:R-:W-:Y:S01]  /*1b00*/  PRMT R21, RZ, 0x5410, RZ ;  /* 0x00005410ff157816 */ /* 0x000fe200000000ff */
[----:B------:R0:W-:Y:S04]  /*1b10*/  @!P2 STS.U16 [R80+0x4], R25 ;  /* 0x000004195000a388 */ /* 0x0001e80000000400 */
[----:B------:R0:W-:Y:S04]  /*1b20*/  @!P3 STS.U16 [R80+0x6], R26 ;  /* 0x0000061a5000b388 */ /* 0x0001e80000000400 */
        /* <DEDUP_REMOVED lines=12> */
[----:B------:R-:W-:Y:S01]  /*1bf0*/  VIADD R24, R24, 0xffffffff ;  /* 0xffffffff18187836 */ /* 0x000fe20000000000 */
[----:B------:R-:W-:Y:S08]  /*1c00*/  I2F.S16 R26, R25 ;  /* 0x00000019001a7306 */ /* 0x000ff00000101400 */
[----:B------:R-:W-:Y:S08]  /*1c10*/  I2F.S16 R22, R22 ;  /* 0x0000001600167306 */ /* 0x000ff00000101400 */
[----:B------:R-:W0:Y:S08]  /*1c20*/  I2F.S16 R23, R23 ;  /* 0x0000001700177306 */ /* 0x000e300000101400 */
[----:B------:R-:W1:Y:S01]  /*1c30*/  I2F.S16 R21, R24 ;  /* 0x0000001800157306 */ /* 0x000e620000101400 */
[----:B0-----:R-:W-:-:S02]  /*1c40*/  F2FP.F16.F32.PACK_AB R20, R23, R22 ;  /* 0x000000161714723e */ /* 0x001fc400000000ff */
[----:B-1----:R-:W-:-:S07]  /*1c50*/  F2FP.F16.F32.PACK_AB R21, R26, R21 ;  /* 0x000000151a15723e */ /* 0x002fce00000000ff */
.L_x_14:
[----:B------:R-:W-:Y:S05]  /*1c60*/  BSYNC.RECONVERGENT B0 ;  /* 0x0000000000007941 */ /* 0x000fea0003800200 */
.L_x_13:
[C---:B------:R-:W-:Y:S01]  /*1c70*/  PRMT R91, R20.reuse, 0x7610, R91 ;  /* 0x00007610145b7816 */ /* 0x040fe2000000005b */
[----:B------:R-:W-:Y:S01]  /*1c80*/  UIADD3 UR4, UPT, UPT, UR4, 0x20, URZ ;  /* 0x0000002004047890 */ /* 0x000fe2000fffe0ff */
[----:B------:R-:W-:Y:S01]  /*1c90*/  PRMT R92, R20, 0x7632, R92 ;  /* 0x00007632145c7816 */ /* 0x000fe2000000005c */
[----:B------:R-:W-:Y:S01]  /*1ca0*/  IMAD R74, R89, 0x20, R74 ;  /* 0x00000020594a7824 */ /* 0x000fe200078e024a */
[C---:B------:R-:W-:Y:S01]  /*1cb0*/  PRMT R93, R21.reuse, 0x7610, R93 ;  /* 0x00007610155d7816 */ /* 0x040fe2000000005d */
[----:B------:R-:W-:Y:S01]  /*1cc0*/  @!P0 STS.U16 [R79], R91 ;  /* 0x0000005b4f008388 */ /* 0x000fe20000000400 */
[----:B------:R-:W-:Y:S01]  /*1cd0*/  PRMT R20, R21, 0x7632, R20 ;  /* 0x0000763215147816 */ /* 0x000fe20000000014 */
[----:B------:R-:W-:Y:S01]  /*1ce0*/  UISETP.GE.AND UP0, UPT, UR4, UR9, UPT ;  /* 0x000000090400728c */ /* 0x000fe2000bf06270 */
[----:B------:R-:W-:Y:S01]  /*1cf0*/  IADD3 R75, PT, PT, R75, 0x20, RZ ;  /* 0x000000204b4b7810 */ /* 0x000fe20007ffe0ff */
[----:B------:R-:W-:Y:S01]  /*1d00*/  @!P1 STS.U16 [R79+0x2], R92 ;  /* 0x0000025c4f009388 */ /* 0x000fe20000000400 */
[C---:B------:R-:W-:Y:S01]  /*1d10*/  IMAD R73, R89.reuse, 0x20, R73 ;  /* 0x0000002059497824 */ /* 0x040fe200078e0249 */
[----:B------:R-:W-:Y:S01]  /*1d20*/  IADD3 R66, PT, PT, R66, 0x20, RZ ;  /* 0x0000002042427810 */ /* 0x000fe20007ffe0ff */
[----:B------:R-:W-:Y:S01]  /*1d30*/  VIADD R76, R76, 0x20 ;  /* 0x000000204c4c7836 */ /* 0x000fe20000000000 */
[----:B------:R-:W-:Y:S01]  /*1d40*/  @!P2 STS.U16 [R79+0x4], R93 ;  /* 0x0000045d4f00a388 */ /* 0x000fe20000000400 */
[----:B------:R-:W-:Y:S01]  /*1d50*/  IMAD R72, R89, 0x20, R72 ;  /* 0x0000002059487824 */ /* 0x000fe200078e0248 */
[----:B------:R-:W-:Y:S01]  /*1d60*/  IADD3 R2, PT, PT, R2, 0x20, RZ ;  /* 0x0000002002027810 */ /* 0x000fe20007ffe0ff */
[----:B------:R-:W-:Y:S01]  /*1d70*/  VIADD R77, R77, 0x20 ;  /* 0x000000204d4d7836 */ /* 0x000fe20000000000 */
[----:B------:R-:W-:Y:S01]  /*1d80*/  @!P3 STS.U16 [R79+0x6], R20 ;  /* 0x000006144f00b388 */ /* 0x000fe20000000400 */
[----:B------:R-:W-:-:S02]  /*1d90*/  VIADD R71, R71, 0x20 ;  /* 0x0000002047477836 */ /* 0x000fc40000000000 */
[----:B------:R-:W-:Y:S01]  /*1da0*/  VIADD R70, R70, 0x20 ;  /* 0x0000002046467836 */ /* 0x000fe20000000000 */
[----:B------:R-:W-:Y:S01]  /*1db0*/  BAR.SYNC.DEFER_BLOCKING 0x0 ;  /* 0x0000000000007b1d */ /* 0x000fe20000010000 */
[----:B------:R-:W-:Y:S02]  /*1dc0*/  VIADD R69, R69, 0x20 ;  /* 0x0000002045457836 */ /* 0x000fe40000000000 */
[----:B------:R-:W-:Y:S02]  /*1dd0*/  VIADD R68, R68, 0x20 ;  /* 0x0000002044447836 */ /* 0x000fe40000000000 */
[----:B------:R-:W-:Y:S02]  /*1de0*/  VIADD R67, R67, 0x20 ;  /* 0x0000002043437836 */ /* 0x000fe40000000000 */
[----:B------:R-:W-:Y:S02]  /*1df0*/  VIADD R65, R65, 0x20 ;  /* 0x0000002041417836 */ /* 0x000fe40000000000 */
[----:B------:R-:W-:-:S02]  /*1e00*/  VIADD R64, R64, 0x20 ;  /* 0x0000002040407836 */ /* 0x000fc40000000000 */
[----:B------:R-:W-:Y:S02]  /*1e10*/  VIADD R63, R63, 0x20 ;  /* 0x000000203f3f7836 */ /* 0x000fe40000000000 */
[----:B------:R-:W-:Y:S02]  /*1e20*/  VIADD R62, R62, 0x20 ;  /* 0x000000203e3e7836 */ /* 0x000fe40000000000 */
[----:B------:R-:W-:Y:S02]  /*1e30*/  VIADD R0, R0, 0x20 ;  /* 0x0000002000007836 */ /* 0x000fe40000000000 */
[----:B------:R-:W-:Y:S02]  /*1e40*/  VIADD R37, R37, 0x20 ;  /* 0x0000002025257836 */ /* 0x000fe40000000000 */
[----:B------:R-:W-:Y:S02]  /*1e50*/  VIADD R19, R19, 0x20 ;  /* 0x0000002013137836 */ /* 0x000fe40000000000 */
[----:B------:R-:W-:-:S02]  /*1e60*/  VIADD R17, R17, 0x20 ;  /* 0x0000002011117836 */ /* 0x000fc40000000000 */
[----:B------:R-:W-:Y:S01]  /*1e70*/  VIADD R15, R15, 0x20 ;  /* 0x000000200f0f7836 */ /* 0x000fe20000000000 */
[----:B0-----:R-:W-:Y:S01]  /*1e80*/  LDSM.16.M88.4 R20, [R9] ;  /* 0x000000000914783b */ /* 0x001fe20000000200 */
[----:B------:R-:W-:Y:S02]  /*1e90*/  VIADD R3, R3, 0x20 ;  /* 0x0000002003037836 */ /* 0x000fe40000000000 */
[----:B------:R-:W-:Y:S01]  /*1ea0*/  IMAD R61, R89, 0x20, R61 ;  /* 0x00000020593d7824 */ /* 0x000fe200078e023d */
[----:B------:R-:W0:Y:S01]  /*1eb0*/  LDSM.16.MT88.4 R24, [R5] ;  /* 0x000000000518783b */ /* 0x000e220000004200 */
[----:B------:R-:W-:-:S03]  /*1ec0*/  VIADD R78, R78, 0x20 ;  /* 0x000000204e4e7836 */ /* 0x000fc60000000000 */
[----:B------:R-:W1:Y:S04]  /*1ed0*/  LDSM.16.M88.4 R28, [R11] ;  /* 0x000000000b1c783b */ /* 0x000e680000000200 */
[----:B------:R-:W2:Y:S01]  /*1ee0*/  LDSM.16.MT88.4 R32, [R7] ;  /* 0x000000000720783b */ /* 0x000ea20000004200 */
[-C--:B0-----:R-:W-:Y:S08]  /*1ef0*/  HMMA.16816.F16 R44, R20, R24.reuse, R44 ;  /* 0x00000018142c723c */ /* 0x081ff0000000082c */
[----:B-1----:R-:W-:Y:S08]  /*1f00*/  HMMA.16816.F16 R46, R28, R24, R46 ;  /* 0x000000181c2e723c */ /* 0x002ff0000000082e */
[C---:B------:R-:W-:Y:S08]  /*1f10*/  HMMA.16816.F16 R42, R20.reuse, R26, R42 ;  /* 0x0000001a142a723c */ /* 0x040ff0000000082a */
[C---:B--2---:R-:W-:Y:S08]  /*1f20*/  HMMA.16816.F16 R40, R20.reuse, R32, R40 ;  /* 0x000000201428723c */ /* 0x044ff00000000828 */
[----:B------:R-:W-:Y:S01]  /*1f30*/  HMMA.16816.F16 R48, R20, R34, R48 ;  /* 0x000000221430723c */ /* 0x000fe20000000830 */
[----:B------:R-:W-:Y:S07]  /*1f40*/  LDSM.16.M88.4 R20, [R10] ;  /* 0x000000000a14783b */ /* 0x000fee0000000200 */
[C---:B------:R-:W-:Y:S01]  /*1f50*/  HMMA.16816.F16 R50, R28.reuse, R26, R50 ;  /* 0x0000001a1c32723c */ /* 0x040fe20000000832 */
[----:B------:R-:W0:Y:S07]  /*1f60*/  LDSM.16.MT88.4 R24, [R6] ;  /* 0x000000000618783b */ /* 0x000e2e0000004200 */
[C---:B------:R-:W-:Y:S08]  /*1f70*/  HMMA.16816.F16 R52, R28.reuse, R32, R52 ;  /* 0x000000201c34723c */ /* 0x040ff00000000834 */
[----:B------:R-:W-:Y:S01]  /*1f80*/  HMMA.16816.F16 R54, R28, R34, R54 ;  /* 0x000000221c36723c */ /* 0x000fe20000000836 */
[----:B------:R-:W1:Y:S04]  /*1f90*/  LDSM.16.M88.4 R28, [R8] ;  /* 0x00000000081c783b */ /* 0x000e680000000200 */
[----:B------:R-:W2:Y:S03]  /*1fa0*/  LDSM.16.MT88.4 R32, [R4] ;  /* 0x000000000420783b */ /* 0x000ea60000004200 */
[C---:B0-----:R-:W-:Y:S08]  /*1fb0*/  HMMA.16816.F16 R44, R20.reuse, R24, R44 ;  /* 0x00000018142c723c */ /* 0x041ff0000000082c */
[----:B------:R-:W-:Y:S08]  /*1fc0*/  HMMA.16816.F16 R42, R20, R26, R42 ;  /* 0x0000001a142a723c */ /* 0x000ff0000000082a */
[----:B-1----:R-:W-:Y:S08]  /*1fd0*/  HMMA.16816.F16 R46, R28, R24, R46 ;  /* 0x000000181c2e723c */ /* 0x002ff0000000082e */
[C---:B--2---:R-:W-:Y:S08]  /*1fe0*/  HMMA.16816.F16 R40, R20.reuse, R32, R40 ;  /* 0x000000201428723c */ /* 0x044ff00000000828 */
[----:B------:R-:W-:Y:S08]  /*1ff0*/  HMMA.16816.F16 R48, R20, R34, R48 ;  /* 0x000000221430723c */ /* 0x000ff00000000830 */
[C---:B------:R-:W-:Y:S08]  /*2000*/  HMMA.16816.F16 R50, R28.reuse, R26, R50 ;  /* 0x0000001a1c32723c */ /* 0x040ff00000000832 */
[C---:B------:R-:W-:Y:S08]  /*2010*/  HMMA.16816.F16 R52, R28.reuse, R32, R52 ;  /* 0x000000201c34723c */ /* 0x040ff00000000834 */
[----:B------:R-:W-:Y:S01]  /*2020*/  HMMA.16816.F16 R54, R28, R34, R54 ;  /* 0x000000221c36723c */ /* 0x000fe20000000836 */
[----:B------:R-:W-:Y:S06]  /*2030*/  BAR.SYNC.DEFER_BLOCKING 0x0 ;  /* 0x0000000000007b1d */ /* 0x000fec0000010000 */
[----:B------:R-:W-:-:S13]  /*2040*/  BRA.U !UP0, `(.L_x_15) ;  /* 0xffffffe908a87547 */ /* 0x000fda000b83ffff */
.L_x_6:
[----:B------:R-:W0:Y:S01]  /*2050*/  S2R R5, SR_CgaCtaId ;  /* 0x0000000000057919 */ /* 0x000e220000008800 */
[----:B------:R-:W1:Y:S01]  /*2060*/  LDCU UR4, c[0x0][0x398] ;  /* 0x00007300ff0477ac */ /* 0x000e620008000800 */
[----:B------:R-:W-:Y:S01]  /*2070*/  MOV R0, 0x400 ;  /* 0x0000040000007802 */ /* 0x000fe20000000f00 */
[----:B------:R-:W-:Y:S01]  /*2080*/  HADD2.F32 R2, -RZ, R45.H0_H0 ;  /* 0x2000002dff027230 */ /* 0x000fe20000004100 */
[----:B------:R-:W2:Y:S01]  /*2090*/  S2R R11, SR_LANEID ;  /* 0x00000000000b7919 */ /* 0x000ea20000000000 */
[--C-:B------:R-:W-:Y:S01]  /*20a0*/  HADD2.F32 R4, -RZ, R42.reuse.H0_H0 ;  /* 0x2000002aff047230 */ /* 0x100fe20000004100 */
[----:B------:R-:W-:Y:S01]  /*20b0*/  SHF.R.U32.HI R16, RZ, 0x5, R13 ;  /* 0x00000005ff107819 */ /* 0x000fe2000001160d */
[----:B------:R-:W-:Y:S01]  /*20c0*/  VIADD R0, R0, 0x2600 ;  /* 0x0000260000007836 */ /* 0x000fe20000000000 */
[----:B------:R-:W-:Y:S01]  /*20d0*/  LOP3.LUT R14, R90, 0x20, RZ, 0xfc, !PT ;  /* 0x000000205a0e7812 */ /* 0x000fe200078efcff */
[----:B------:R-:W-:Y:S01]  /*20e0*/  HADD2.F32 R6, -RZ, R43.H0_H0 ;  /* 0x2000002bff067230 */ /* 0x000fe20000004100 */
[----:B------:R-:W-:Y:S01]  /*20f0*/  SHF.R.U32.HI R17, RZ, 0x4, R90 ;  /* 0x00000004ff117819 */ /* 0x000fe2000001165a */
[----:B------:R-:W-:Y:S01]  /*2100*/  HADD2.F32 R45, -RZ, R45.H1_H1 ;  /* 0x3000002dff2d7230 */ /* 0x000fe20000004100 */
[----:B------:R-:W-:Y:S01]  /*2110*/  SHF.R.U32.HI R15, RZ, 0x4, R14 ;  /* 0x00000004ff0f7819 */ /* 0x000fe2000001160e */
[----:B------:R-:W-:Y:S01]  /*2120*/  HADD2.F32 R42, -RZ, R42.H1_H1 ;  /* 0x3000002aff2a7230 */ /* 0x000fe20000004100 */
[----:B------:R-:W-:Y:S01]  /*2130*/  BSSY.RECONVERGENT B0, `(.L_x_16) ;  /* 0x000006c000007945 */ /* 0x000fe20003800200 */
[----:B------:R-:W-:-:S02]  /*2140*/  HADD2.F32 R43, -RZ, R43.H1_H1 ;  /* 0x3000002bff2b7230 */ /* 0x000fc40000004100 */
[----:B------:R-:W-:Y:S02]  /*2150*/  IMAD.SHL.U32 R14, R16, 0x20, RZ ;  /* 0x00000020100e7824 */ /* 0x000fe400078e00ff */
[----:B-1----:R-:W-:Y:S01]  /*2160*/  FMUL R2, R2, UR4 ;  /* 0x0000000402027c20 */ /* 0x002fe20008400000 */
[----:B------:R-:W-:Y:S01]  /*2170*/  FMUL R45, R45, UR4 ;  /* 0x000000042d2d7c20 */ /* 0x000fe20008400000 */
[----:B------:R-:W-:Y:S01]  /*2180*/  FMUL R4, R4, UR4 ;  /* 0x0000000404047c20 */ /* 0x000fe20008400000 */
[----:B------:R-:W-:Y:S01]  /*2190*/  FMUL R9, R42, UR4 ;  /* 0x000000042a097c20 */ /* 0x000fe20008400000 */
[----:B------:R-:W-:Y:S01]  /*21a0*/  FMUL R6, R6, UR4 ;  /* 0x0000000406067c20 */ /* 0x000fe20008400000 */
[----:B------:R-:W-:Y:S01]  /*21b0*/  FMUL R43, R43, UR4 ;  /* 0x000000042b2b7c20 */ /* 0x000fe20008400000 */
[----:B------:R-:W-:Y:S01]  /*21c0*/  F2FP.F16.F32.PACK_AB R45, R45, R2 ;  /* 0x000000022d2d723e */ /* 0x000fe200000000ff */
[----:B------:R-:W-:Y:S01]  /*21d0*/  IMAD.MOV.U32 R36, RZ, RZ, R90 ;  /* 0x000000ffff247224 */ /* 0x000fe200078e005a */
[----:B------:R-:W-:-:S02]  /*21e0*/  F2FP.F16.F32.PACK_AB R9, R9, R4 ;  /* 0x000000040909723e */ /* 0x000fc400000000ff */
[C---:B------:R-:W-:Y:S02]  /*21f0*/  LOP3.LUT R2, R90.reuse, 0x60, RZ, 0xfc, !PT ;  /* 0x000000605a027812 */ /* 0x040fe400078efcff */
[----:B------:R-:W-:Y:S02]  /*2200*/  LOP3.LUT R4, R90, 0x40, RZ, 0xfc, !PT ;  /* 0x000000405a047812 */ /* 0x000fe400078efcff */
[----:B0-----:R-:W-:Y:S01]  /*2210*/  LEA R5, R5, R0, 0x18 ;  /* 0x0000000005057211 */ /* 0x001fe200078ec0ff */
[--C-:B------:R-:W-:Y:S01]  /*2220*/  HADD2.F32 R0, -RZ, R44.reuse.H0_H0 ;  /* 0x2000002cff007230 */ /* 0x100fe20000004100 */
[----:B------:R-:W-:Y:S01]  /*2230*/  F2FP.F16.F32.PACK_AB R43, R43, R6 ;  /* 0x000000062b2b723e */ /* 0x000fe200000000ff */
[----:B------:R-:W-:Y:S01]  /*2240*/  HADD2.F32 R44, -RZ, R44.H1_H1 ;  /* 0x3000002cff2c7230 */ /* 0x000fe20000004100 */
[----:B--2---:R-:W-:Y:S01]  /*2250*/  SHF.R.U32.HI R8, RZ, 0x2, R11 ;  /* 0x00000002ff087819 */ /* 0x004fe2000001160b */
[----:B------:R-:W-:Y:S02]  /*2260*/  IMAD R5, R16, 0x300, R5 ;  /* 0x0000030010057824 */ /* 0x000fe400078e0205 */
[----:B------:R-:W-:Y:S01]  /*2270*/  FMUL R0, R0, UR4 ;  /* 0x0000000400007c20 */ /* 0x000fe20008400000 */
[----:B------:R-:W-:Y:S01]  /*2280*/  LOP3.LUT R11, R11, 0x3, RZ, 0xc0, !PT ;  /* 0x000000030b0b7812 */ /* 0x000fe200078ec0ff */
[----:B------:R-:W-:Y:S01]  /*2290*/  FMUL R3, R44, UR4 ;  /* 0x000000042c037c20 */ /* 0x000fe20008400000 */
[----:B------:R-:W0:Y:S01]  /*22a0*/  LDCU UR4, c[0x0][0x3a4] ;  /* 0x00007480ff0477ac */ /* 0x000e220008000800 */
[----:B------:R-:W-:Y:S01]  /*22b0*/  LOP3.LUT R14, R14, 0x20, RZ, 0xc0, !PT ;  /* 0x000000200e0e7812 */ /* 0x000fe200078ec0ff */
[----:B------:R-:W-:-:S02]  /*22c0*/  IMAD.MOV.U32 R37, RZ, RZ, R5 ;  /* 0x000000ffff257224 */ /* 0x000fc400078e0005 */
[----:B------:R-:W-:Y:S01]  /*22d0*/  F2FP.F16.F32.PACK_AB R7, R3, R0 ;  /* 0x000000000307723e */ /* 0x000fe200000000ff */
[----:B------:R-:W-:Y:S01]  /*22e0*/  IMAD.SHL.U32 R3, R13, 0x2, RZ ;  /* 0x000000020d037824 */ /* 0x000fe200078e00ff */
[----:B------:R-:W-:Y:S01]  /*22f0*/  SHF.R.U32.HI R0, RZ, 0x1, R13 ;  /* 0x00000001ff007819 */ /* 0x000fe2000001160d */
[----:B------:R-:W-:Y:S01]  /*2300*/  IMAD R8, R8, 0xc, R11 ;  /* 0x0000000c08087824 */ /* 0x000fe200078e020b */
[----:B------:R-:W-:Y:S01]  /*2310*/  SHF.R.U32.HI R11, RZ, 0x4, R4 ;  /* 0x00000004ff0b7819 */ /* 0x000fe20000011604 */
[----:B---3--:R-:W-:Y:S01]  /*2320*/  IMAD R16, R12, 0x40, R14 ;  /* 0x000000400c107824 */ /* 0x008fe200078e020e */
[----:B------:R-:W-:Y:S01]  /*2330*/  LOP3.LUT R10, R3, 0x1e, RZ, 0xc0, !PT ;  /* 0x0000001e030a7812 */ /* 0x000fe200078ec0ff */
[----:B------:R-:W-:Y:S01]  /*2340*/  IMAD.U32 R8, R8, 0x4, R5 ;  /* 0x0000000408087824 */ /* 0x000fe200078e0005 */
[----:B------:R-:W-:Y:S02]  /*2350*/  SHF.R.U32.HI R3, RZ, 0x4, R2 ;  /* 0x00000004ff037819 */ /* 0x000fe40000011602 */
[----:B------:R-:W-:Y:S01]  /*2360*/  LOP3.LUT R6, R0, 0x20, RZ, 0xc0, !PT ;  /* 0x0000002000067812 */ /* 0x000fe200078ec0ff */
[--C-:B------:R-:W-:Y:S01]  /*2370*/  IMAD R2, R15, 0x30, R10.reuse ;  /* 0x000000300f027824 */ /* 0x100fe200078e020a */
[----:B------:R-:W-:Y:S01]  /*2380*/  LOP3.LUT R13, R13, 0xf, RZ, 0xc0, !PT ;  /* 0x0000000f0d0d7812 */ /* 0x000fe200078ec0ff */
[--C-:B------:R-:W-:Y:S01]  /*2390*/  IMAD R4, R3, 0x30, R10.reuse ;  /* 0x0000003003047824 */ /* 0x100fe200078e020a */
[C---:B------:R-:W-:Y:S01]  /*23a0*/  IADD3 R34, PT, PT, R6.reuse, UR5, R3 ;  /* 0x0000000506227c10 */ /* 0x040fe2000fffe003 */
[--C-:B------:R-:W-:Y:S01]  /*23b0*/  IMAD R3, R11, 0x30, R10.reuse ;  /* 0x000000300b037824 */ /* 0x100fe200078e020a */
[C---:B------:R-:W-:Y:S01]  /*23c0*/  IADD3 R32, PT, PT, R6.reuse, UR5, R11 ;  /* 0x0000000506207c10 */ /* 0x040fe2000fffe00b */
[----:B------:R-:W-:Y:S01]  /*23d0*/  IMAD R0, R17, 0x30, R10 ;  /* 0x0000003011007824 */ /* 0x000fe200078e020a */
[----:B------:R-:W-:Y:S01]  /*23e0*/  IADD3 R30, PT, PT, R6, UR5, R15 ;  /* 0x00000005061e7c10 */ /* 0x000fe2000fffe00f */
[----:B0-----:R-:W-:Y:S01]  /*23f0*/  IMAD R11, R34, UR4, RZ ;  /* 0x00000004220b7c24 */ /* 0x001fe2000f8e02ff */
[----:B------:R-:W-:Y:S01]  /*2400*/  IADD3 R28, PT, PT, R6, UR5, R17 ;  /* 0x00000005061c7c10 */ /* 0x000fe2000fffe011 */
[----:B------:R-:W-:Y:S01]  /*2410*/  IMAD R15, R32, UR4, RZ ;  /* 0x00000004200f7c24 */ /* 0x000fe2000f8e02ff */
[----:B------:R0:W-:Y:S01]  /*2420*/  STS [R8], R7 ;  /* 0x0000000708007388 */ /* 0x0001e20000000800 */
[----:B------:R-:W-:Y:S01]  /*2430*/  IMAD R17, R30, UR4, RZ ;  /* 0x000000041e117c24 */ /* 0x000fe2000f8e02ff */
[----:B------:R-:W1:Y:S01]  /*2440*/  LDCU UR5, c[0x0][0x39c] ;  /* 0x00007380ff0577ac */ /* 0x000e620008000800 */
[----:B------:R-:W-:Y:S01]  /*2450*/  IMAD R19, R28, UR4, RZ ;  /* 0x000000041c137c24 */ /* 0x000fe2000f8e02ff */
[----:B------:R-:W-:Y:S01]  /*2460*/  STS [R8+0x180], R45 ;  /* 0x0001802d08007388 */ /* 0x000fe20000000800 */
[----:B------:R-:W-:-:S02]  /*2470*/  IMAD.IADD R10, R16, 0x1, R13 ;  /* 0x00000001100a7824 */ /* 0x000fc400078e020d */
[C---:B------:R-:W-:Y:S01]  /*2480*/  IMAD R18, R12.reuse, 0x40, R11 ;  /* 0x000000400c127824 */ /* 0x040fe200078e020b */
[----:B------:R2:W-:Y:S01]  /*2490*/  STS [R8+0x10], R9 ;  /* 0x0000100908007388 */ /* 0x0005e20000000800 */
[----:B------:R-:W-:Y:S01]  /*24a0*/  IMAD R20, R12, 0x40, R15 ;  /* 0x000000400c147824 */ /* 0x000fe200078e020f */
[----:B------:R-:W-:Y:S01]  /*24b0*/  ISETP.GE.AND P0, PT, R10, UR4, PT ;  /* 0x000000040a007c0c */ /* 0x000fe2000bf06270 */
[C---:B------:R-:W-:Y:S01]  /*24c0*/  IMAD R21, R12.reuse, 0x40, R17 ;  /* 0x000000400c157824 */ /* 0x040fe200078e0211 */
[----:B------:R3:W-:Y:S01]  /*24d0*/  STS [R8+0x190], R43 ;  /* 0x0001902b08007388 */ /* 0x0007e20000000800 */
[----:B------:R-:W-:Y:S01]  /*24e0*/  IMAD R22, R12, 0x40, R19 ;  /* 0x000000400c167824 */ /* 0x000fe200078e0213 */
[C---:B------:R-:W-:Y:S01]  /*24f0*/  IADD3 R29, PT, PT, R13.reuse, R18, R14 ;  /* 0x000000120d1d7210 */ /* 0x040fe20007ffe00e */
[----:B0-----:R-:W-:Y:S01]  /*2500*/  IMAD.MOV.U32 R7, RZ, RZ, R30 ;  /* 0x000000ffff077224 */ /* 0x001fe200078e001e */
[----:B------:R-:W-:Y:S01]  /*2510*/  IADD3 R31, PT, PT, R13, R20, R14 ;  /* 0x000000140d1f7210 */ /* 0x000fe20007ffe00e */
[----:B------:R-:W-:Y:S01]  /*2520*/  IMAD.MOV.U32 R6, RZ, RZ, R28 ;  /* 0x000000ffff067224 */ /* 0x000fe200078e001c */
[----:B--2---:R-:W-:-:S02]  /*2530*/  MOV R9, R34 ;  /* 0x0000002200097202 */ /* 0x004fc40000000f00 */
[C---:B------:R-:W-:Y:S01]  /*2540*/  IADD3 R33, PT, PT, R13.reuse, R21, R14 ;  /* 0x000000150d217210 */ /* 0x040fe20007ffe00e */
[----:B---3--:R-:W-:Y:S01]  /*2550*/  IMAD.MOV.U32 R8, RZ, RZ, R32 ;  /* 0x000000ffff087224 */ /* 0x008fe200078e0020 */
[----:B------:R-:W-:Y:S01]  /*2560*/  IADD3 R35, PT, PT, R13, R22, R14 ;  /* 0x000000160d237210 */ /* 0x000fe20007ffe00e */
[----:B-1----:R-:W-:-:S06]  /*2570*/  NOP ;  /* 0x0000000000007918 */ /* 0x002fcc0000000000 */
.L_x_17:
[----:B------:R-:W0:Y:S01]  /*2580*/  LDC R56, c[0x0][0x3a4] ;  /* 0x0000e900ff387b82 */ /* 0x000e220000000800 */
[C---:B------:R-:W-:Y:S01]  /*2590*/  ISETP.GE.OR P1, PT, R28.reuse, UR5, P0 ;  /* 0x000000051c007c0c */ /* 0x040fe20008726670 */
[----:B------:R-:W-:-:S12]  /*25a0*/  VIADD R28, R28, 0x8 ;  /* 0x000000081c1c7836 */ /* 0x000fd80000000000 */
[----:B------:R-:W-:Y:S01]  /*25b0*/  @!P1 IADD3 R18, PT, PT, R0, R37, RZ ;  /* 0x0000002500129210 */ /* 0x000fe20007ffe0ff */
[----:B----4-:R-:W1:Y:S04]  /*25c0*/  @!P1 LDC.64 R22, c[0x0][0x390] ;  /* 0x0000e400ff169b82 */ /* 0x010e680000000a00 */
[----:B------:R2:W4:Y:S01]  /*25d0*/  @!P1 LDS.U16 R39, [R18] ;  /* 0x0000000012279984 */ /* 0x0005220000000400 */
[----:B0-----:R-:W-:Y:S01]  /*25e0*/  ISETP.GE.AND P0, PT, R10, R56, PT ;  /* 0x000000380a00720c */ /* 0x001fe20003f06270 */
[----:B--2---:R-:W-:-:S03]  /*25f0*/  VIADD R18, R36, 0x80 ;  /* 0x0000008024127836 */ /* 0x004fc60000000000 */
[C---:B------:R-:W-:Y:S01]  /*2600*/  ISETP.GE.OR P2, PT, R30.reuse, UR5, P0 ;  /* 0x000000051e007c0c */ /* 0x040fe20008746670 */
[----:B------:R-:W-:Y:S01]  /*2610*/  VIADD R30, R30, 0x8 ;  /* 0x000000081e1e7836 */ /* 0x000fe20000000000 */
[C---:B------:R-:W-:Y:S01]  /*2620*/  ISETP.GE.OR P3, PT, R32.reuse, UR5, P0 ;  /* 0x0000000520007c0c */ /* 0x040fe20008766670 */
[----:B------:R-:W-:Y:S01]  /*2630*/  VIADD R32, R32, 0x8 ;  /* 0x0000000820207836 */ /* 0x000fe20000000000 */
[C---:B------:R-:W-:Y:S01]  /*2640*/  ISETP.GE.OR P4, PT, R34.reuse, UR5, P0 ;  /* 0x0000000522007c0c */ /* 0x040fe20008786670 */
[----:B------:R-:W-:Y:S02]  /*2650*/  VIADD R34, R34, 0x8 ;  /* 0x0000000822227836 */ /* 0x000fe40000000000 */
[----:B-1----:R-:W-:Y:S01]  /*2660*/  @!P1 IMAD.WIDE R22, R35, 0x2, R22 ;  /* 0x0000000223169825 */ /* 0x002fe200078e0216 */
[----:B------:R-:W-:-:S05]  /*2670*/  LEA R35, R56, R35, 0x3 ;  /* 0x0000002338237211 */ /* 0x000fca00078e18ff */
[----:B------:R-:W0:Y:S01]  /*2680*/  @!P2 LDC.64 R24, c[0x0][0x390] ;  /* 0x0000e400ff18ab82 */ /* 0x000e220000000a00 */
[--C-:B------:R-:W-:Y:S02]  /*2690*/  @!P2 IMAD.IADD R38, R2, 0x1, R37.reuse ;  /* 0x000000010226a824 */ /* 0x100fe400078e0225 */
[--C-:B------:R-:W-:Y:S02]  /*26a0*/  @!P3 IMAD.IADD R42, R3, 0x1, R37.reuse ;  /* 0x00000001032ab824 */ /* 0x100fe400078e0225 */
[----:B------:R-:W-:Y:S01]  /*26b0*/  @!P4 IMAD.IADD R44, R4, 0x1, R37 ;  /* 0x00000001042cc824 */ /* 0x000fe200078e0225 */
[----:B------:R-:W1:Y:S02]  /*26c0*/  @!P2 LDS.U16 R43, [R38] ;  /* 0x00000000262ba984 */ /* 0x000e640000000400 */
[----:B------:R-:W2:Y:S01]  /*26d0*/  @!P3 LDC.64 R26, c[0x0][0x390] ;  /* 0x0000e400ff1abb82 */ /* 0x000ea20000000a00 */
[----:B------:R-:W-:Y:S01]  /*26e0*/  VIADD R37, R37, 0x180 ;  /* 0x0000018025257836 */ /* 0x000fe20000000000 */
[----:B------:R-:W3:Y:S04]  /*26f0*/  @!P3 LDS.U16 R45, [R42] ;  /* 0x000000002a2db984 */ /* 0x000ee80000000400 */
[----:B------:R-:W5:Y:S02]  /*2700*/  @!P4 LDS.U16 R57, [R44] ;  /* 0x000000002c39c984 */ /* 0x000f640000000400 */
[----:B------:R-:W1:Y:S02]  /*2710*/  @!P4 LDC.64 R20, c[0x0][0x390] ;  /* 0x0000e400ff14cb82 */ /* 0x000e640000000a00 */
[----:B----4-:R4:W-:Y:S01]  /*2720*/  @!P1 STG.E.U16 desc[UR6][R22.64], R39 ;  /* 0x0000002716009986 */ /* 0x0109e2000c101506 */
[----:B------:R-:W-:Y:S01]  /*2730*/  ISETP.GE.U32.AND P1, PT, R36, 0x80, PT ;  /* 0x000000802400780c */ /* 0x000fe20003f26070 */
[----:B------:R-:W-:-:S02]  /*2740*/  IMAD.MOV.U32 R36, RZ, RZ, R18 ;  /* 0x000000ffff247224 */ /* 0x000fc400078e0012 */
[----:B0-----:R-:W-:-:S04]  /*2750*/  @!P2 IMAD.WIDE R24, R33, 0x2, R24 ;  /* 0x000000022118a825 */ /* 0x001fc800078e0218 */
[----:B------:R-:W-:Y:S02]  /*2760*/  IMAD R33, R56, 0x8, R33 ;  /* 0x0000000838217824 */ /* 0x000fe400078e0221 */
[----:B--2---:R-:W-:-:S04]  /*2770*/  @!P3 IMAD.WIDE R26, R31, 0x2, R26 ;  /* 0x000000021f1ab825 */ /* 0x004fc800078e021a */
[----:B------:R-:W-:Y:S02]  /*2780*/  IMAD R31, R56, 0x8, R31 ;  /* 0x00000008381f7824 */ /* 0x000fe400078e021f */
[----:B-1----:R-:W-:-:S04]  /*2790*/  @!P4 IMAD.WIDE R20, R29, 0x2, R20 ;  /* 0x000000021d14c825 */ /* 0x002fc800078e0214 */
[----:B------:R-:W-:Y:S01]  /*27a0*/  IMAD R29, R56, 0x8, R29 ;  /* 0x00000008381d7824 */ /* 0x000fe200078e021d */
[----:B------:R4:W-:Y:S04]  /*27b0*/  @!P2 STG.E.U16 desc[UR6][R24.64], R43 ;  /* 0x0000002b1800a986 */ /* 0x0009e8000c101506 */
[----:B---3--:R4:W-:Y:S04]  /*27c0*/  @!P3 STG.E.U16 desc[UR6][R26.64], R45 ;  /* 0x0000002d1a00b986 */ /* 0x0089e8000c101506 */
[----:B-----5:R4:W-:Y:S01]  /*27d0*/  @!P4 STG.E.U16 desc[UR6][R20.64], R57 ;  /* 0x000000391400c986 */ /* 0x0209e2000c101506 */
[----:B------:R-:W-:Y:S05]  /*27e0*/  @!P1 BRA `(.L_x_17) ;  /* 0xfffffffc00649947 */ /* 0x000fea000383ffff */
[----:B------:R-:W-:Y:S05]  /*27f0*/  BSYNC.RECONVERGENT B0 ;  /* 0x0000000000007941 */ /* 0x000fea0003800200 */
.L_x_16:
[----:B------:R-:W0:Y:S01]  /*2800*/  S2R R18, SR_LANEID ;  /* 0x0000000000127919 */ /* 0x000e220000000000 */
[----:B------:R-:W1:Y:S01]  /*2810*/  LDCU UR4, c[0x0][0x398] ;  /* 0x00007300ff0477ac */ /* 0x000e620008000800 */
[--C-:B----4-:R-:W-:Y:S01]  /*2820*/  HADD2.F32 R22, -RZ, R48.reuse.H0_H0 ;  /* 0x20000030ff167230 */ /* 0x110fe20000004100 */
[----:B------:R-:W-:Y:S01]  /*2830*/  BSSY.RECONVERGENT B0, `(.L_x_18) ;  /* 0x0000063000007945 */ /* 0x000fe20003800200 */
[--C-:B------:R-:W-:Y:S02]  /*2840*/  HADD2.F32 R24, -RZ, R49.reuse.H0_H0 ;  /* 0x20000031ff187230 */ /* 0x100fe40000004100 */
[----:B------:R-:W-:Y:S02]  /*2850*/  HADD2.F32 R48, -RZ, R48.H1_H1 ;  /* 0x30000030ff307230 */ /* 0x000fe40000004100 */
[----:B------:R-:W-:Y:S02]  /*2860*/  HADD2.F32 R49, -RZ, R49.H1_H1 ;  /* 0x30000031ff317230 */ /* 0x000fe40000004100 */
[----:B------:R-:W-:-:S02]  /*2870*/  IMAD.MOV.U32 R27, RZ, RZ, R8 ;  /* 0x000000ffff1b7224 */ /* 0x000fc400078e0008 */
[----:B------:R-:W-:Y:S02]  /*2880*/  IMAD.MOV.U32 R29, RZ, RZ, R5 ;  /* 0x000000ffff1d7224 */ /* 0x000fe400078e0005 */
[----:B------:R-:W-:Y:S02]  /*2890*/  IMAD.MOV.U32 R28, RZ, RZ, R90 ;  /* 0x000000ffff1c7224 */ /* 0x000fe400078e005a */
[----:B-1----:R-:W-:Y:S01]  /*28a0*/  FMUL R22, R22, UR4 ;  /* 0x0000000416167c20 */ /* 0x002fe20008400000 */
[----:B------:R-:W-:Y:S01]  /*28b0*/  FMUL R23, R48, UR4 ;  /* 0x0000000430177c20 */ /* 0x000fe20008400000 */
[----:B------:R-:W-:Y:S01]  /*28c0*/  FMUL R24, R24, UR4 ;  /* 0x0000000418187c20 */ /* 0x000fe20008400000 */
[----:B------:R-:W-:-:S03]  /*28d0*/  FMUL R49, R49, UR4 ;  /* 0x0000000431317c20 */ /* 0x000fc60008400000 */
[----:B------:R-:W-:Y:S01]  /*28e0*/  F2FP.F16.F32.PACK_AB R22, R23, R22 ;  /* 0x000000161716723e */ /* 0x000fe200000000ff */
[----:B------:R-:W-:Y:S01]  /*28f0*/  IMAD.MOV.U32 R23, RZ, RZ, R6 ;  /* 0x000000ffff177224 */ /* 0x000fe200078e0006 */
[----:B------:R-:W-:Y:S02]  /*2900*/  F2FP.F16.F32.PACK_AB R24, R49, R24 ;  /* 0x000000183118723e */ /* 0x000fe400000000ff */
[----:B0-----:R-:W-:Y:S02]  /*2910*/  SHF.R.U32.HI R20, RZ, 0x2, R18 ;  /* 0x00000002ff147819 */ /* 0x001fe40000011612 */
[----:B------:R-:W-:Y:S01]  /*2920*/  LOP3.LUT R21, R18, 0x3, RZ, 0xc0, !PT ;  /* 0x0000000312157812 */ /* 0x000fe200078ec0ff */
[--C-:B------:R-:W-:Y:S02]  /*2930*/  HADD2.F32 R18, -RZ, R40.reuse.H0_H0 ;  /* 0x20000028ff127230 */ /* 0x100fe40000004100 */
[----:B------:R-:W-:Y:S02]  /*2940*/  HADD2.F32 R40, -RZ, R40.H1_H1 ;  /* 0x30000028ff287230 */ /* 0x000fe40000004100 */
[----:B------:R-:W-:-:S02]  /*2950*/  IMAD R26, R20, 0xc, R21 ;  /* 0x0000000c141a7824 */ /* 0x000fc400078e0215 */
[----:B------:R-:W-:Y:S01]  /*2960*/  FMUL R18, R18, UR4 ;  /* 0x0000000412127c20 */ /* 0x000fe20008400000 */
[--C-:B------:R-:W-:Y:S02]  /*2970*/  HADD2.F32 R20, -RZ, R41.reuse.H0_H0 ;  /* 0x20000029ff147230 */ /* 0x100fe40000004100 */
[----:B------:R-:W-:Y:S01]  /*2980*/  FMUL R21, R40, UR4 ;  /* 0x0000000428157c20 */ /* 0x000fe20008400000 */
[----:B------:R-:W-:Y:S02]  /*2990*/  HADD2.F32 R41, -RZ, R41.H1_H1 ;  /* 0x30000029ff297230 */ /* 0x000fe40000004100 */
[----:B------:R-:W-:Y:S02]  /*29a0*/  IMAD.U32 R25, R26, 0x4, R5 ;  /* 0x000000041a197824 */ /* 0x000fe400078e0005 */
[----:B------:R-:W-:Y:S01]  /*29b0*/  FMUL R20, R20, UR4 ;  /* 0x0000000414147c20 */ /* 0x000fe20008400000 */
[----:B------:R-:W-:Y:S01]  /*29c0*/  F2FP.F16.F32.PACK_AB R21, R21, R18 ;  /* 0x000000121515723e */ /* 0x000fe200000000ff */
[----:B------:R-:W-:Y:S01]  /*29d0*/  FMUL R41, R41, UR4 ;  /* 0x0000000429297c20 */ /* 0x000fe20008400000 */
[----:B------:R-:W-:Y:S01]  /*29e0*/  VIADD R18, R10, 0x10 ;  /* 0x000000100a127836 */ /* 0x000fe20000000000 */
[----:B------:R-:W-:Y:S01]  /*29f0*/  STS [R25+0x10], R22 ;  /* 0x0000101619007388 */ /* 0x000fe20000000800 */
[----:B------:R-:W-:Y:S01]  /*2a00*/  IMAD.MOV.U32 R26, RZ, RZ, R7 ;  /* 0x000000ffff1a7224 */ /* 0x000fe200078e0007 */
[----:B------:R-:W0:Y:S01]  /*2a10*/  LDCU.64 UR4, c[0x0][0x390] ;  /* 0x00007200ff0477ac */ /* 0x000e220008000a00 */
[----:B------:R-:W-:Y:S01]  /*2a20*/  F2FP.F16.F32.PACK_AB R41, R41, R20 ;  /* 0x000000142929723e */ /* 0x000fe200000000ff */
[----:B------:R1:W-:Y:S01]  /*2a30*/  STS [R25], R21 ;  /* 0x0000001519007388 */ /* 0x0003e20000000800 */
[----:B------:R-:W-:-:S02]  /*2a40*/  IADD3 R20, P1, PT, R16, R13, RZ ;  /* 0x0000000d10147210 */ /* 0x000fc40007f3e0ff */
[----:B------:R-:W-:Y:S01]  /*2a50*/  ISETP.GE.AND P0, PT, R18, R56, PT ;  /* 0x000000381200720c */ /* 0x000fe20003f06270 */
[----:B------:R2:W-:Y:S01]  /*2a60*/  STS [R25+0x180], R41 ;  /* 0x0001802919007388 */ /* 0x0005e20000000800 */
[----:B------:R-:W-:-:S03]  /*2a70*/  LEA.HI.X.SX32 R16, R16, RZ, 0x1, P1 ;  /* 0x000000ff10107211 */ /* 0x000fc600008f0eff */
[----:B------:R2:W-:Y:S01]  /*2a80*/  STS [R25+0x190], R24 ;  /* 0x0001901819007388 */ /* 0x0005e20000000800 */
[----:B-1----:R-:W-:Y:S01]  /*2a90*/  MOV R21, R9 ;  /* 0x0000000900157202 */ /* 0x002fe20000000f00 */
[----:B------:R-:W-:-:S06]  /*2aa0*/  NOP ;  /* 0x0000000000007918 */ /* 0x000fcc0000000000 */
.L_x_27:
[----:B0123--:R-:W1:Y:S01]  /*2ab0*/  LDC R24, c[0x0][0x39c] ;  /* 0x0000e700ff187b82 */ /* 0x00fe620000000800 */
[----:B------:R-:W-:Y:S07]  /*2ac0*/  BSSY.RECONVERGENT B1, `(.L_x_19) ;  /* 0x000000f000017945 */ /* 0x000fee0003800200 */
[----:B------:R-:W2:Y:S01]  /*2ad0*/  LDC R22, c[0x0][0x3a4] ;  /* 0x0000e900ff167b82 */ /* 0x000ea20000000800 */
[----:B-1----:R-:W-:Y:S02]  /*2ae0*/  ISETP.GE.OR P1, PT, R23, R24, P0 ;  /* 0x000000181700720c */ /* 0x002fe40000726670 */
[----:B--2---:R-:W-:-:S04]  /*2af0*/  ISETP.GE.AND P0, PT, R18, R22, PT ;  /* 0x000000161200720c */ /* 0x004fc80003f06270 */
[-C--:B------:R-:W-:Y:S02]  /*2b00*/  ISETP.GE.OR P4, PT, R26, R24.reuse, P0 ;  /* 0x000000181a00720c */ /* 0x080fe40000786670 */
[-C--:B------:R-:W-:Y:S02]  /*2b10*/  ISETP.GE.OR P2, PT, R27, R24.reuse, P0 ;  /* 0x000000181b00720c */ /* 0x080fe40000746670 */
[----:B------:R-:W-:-:S03]  /*2b20*/  ISETP.GE.OR P3, PT, R21, R24, P0 ;  /* 0x000000181500720c */ /* 0x000fc60000766670 */
[----:B------:R-:W-:Y:S10]  /*2b30*/  @P1 BRA `(.L_x_20) ;  /* 0x00000000001c1947 */ /* 0x000ff40003800000 */
[----:B------:R-:W-:Y:S01]  /*2b40*/  IMAD.IADD R30, R0, 0x1, R29 ;  /* 0x00000001001e7824 */ /* 0x000fe200078e021d */
[----:B------:R-:W-:-:S04]  /*2b50*/  IADD3 R25, P1, PT, R19, R20, RZ ;  /* 0x0000001413197210 */ /* 0x000fc80007f3e0ff */
[----:B------:R-:W1:Y:S01]  /*2b60*/  LDS.U16 R31, [R30] ;  /* 0x000000001e1f7984 */ /* 0x000e620000000400 */
[----:B------:R-:W-:Y:S02]  /*2b70*/  LEA.HI.X.SX32 R32, R19, R16, 0x1, P1 ;  /* 0x0000001013207211 */ /* 0x000fe400008f0eff */
[----:B0-----:R-:W-:-:S04]  /*2b80*/  LEA R24, P1, R25, UR4, 0x1 ;  /* 0x0000000419187c11 */ /* 0x001fc8000f8208ff */
[----:B------:R-:W-:-:S05]  /*2b90*/  LEA.HI.X R25, R25, UR5, R32, 0x1, P1 ;  /* 0x0000000519197c11 */ /* 0x000fca00088f0c20 */
[----:B-1----:R1:W-:Y:S04]  /*2ba0*/  STG.E.U16 desc[UR6][R24.64+0x20], R31 ;  /* 0x0000201f18007986 */ /* 0x0023e8000c101506 */
.L_x_20:
[----:B0-----:R-:W-:Y:S05]  /*2bb0*/  BSYNC.RECONVERGENT B1 ;  /* 0x0000000000017941 */ /* 0x001fea0003800200 */
.L_x_19:
[----:B------:R-:W-:Y:S04]  /*2bc0*/  BSSY.RECONVERGENT B1, `(.L_x_21) ;  /* 0x0000009000017945 */ /* 0x000fe80003800200 */
[----:B------:R-:W-:Y:S05]  /*2bd0*/  @P4 BRA `(.L_x_22) ;  /* 0x00000000001c4947 */ /* 0x000fea0003800000 */
[----:B------:R-:W-:Y:S01]  /*2be0*/  IMAD.IADD R30, R2, 0x1, R29 ;  /* 0x00000001021e7824 */ /* 0x000fe200078e021d */
[----:B-1----:R-:W-:-:S04]  /*2bf0*/  IADD3 R25, P1, PT, R17, R20, RZ ;  /* 0x0000001411197210 */ /* 0x002fc80007f3e0ff */
[----:B------:R-:W0:Y:S01]  /*2c00*/  LDS.U16 R31, [R30] ;  /* 0x000000001e1f7984 */ /* 0x000e220000000400 */
[----:B------:R-:W-:Y:S02]  /*2c10*/  LEA.HI.X.SX32 R32, R17, R16, 0x1, P1 ;  /* 0x0000001011207211 */ /* 0x000fe400008f0eff */
[----:B------:R-:W-:-:S04]  /*2c20*/  LEA R24, P1, R25, UR4, 0x1 ;  /* 0x0000000419187c11 */ /* 0x000fc8000f8208ff */
[----:B------:R-:W-:-:S05]  /*2c30*/  LEA.HI.X R25, R25, UR5, R32, 0x1, P1 ;  /* 0x0000000519197c11 */ /* 0x000fca00088f0c20 */
[----:B0-----:R0:W-:Y:S04]  /*2c40*/  STG.E.U16 desc[UR6][R24.64+0x20], R31 ;  /* 0x0000201f18007986 */ /* 0x0011e8000c101506 */
.L_x_22:
[----:B------:R-:W-:Y:S05]  /*2c50*/  BSYNC.RECONVERGENT B1 ;  /* 0x0000000000017941 */ /* 0x000fea0003800200 */
.L_x_21:
[----:B------:R-:W-:Y:S04]  /*2c60*/  BSSY.RECONVERGENT B1, `(.L_x_23) ;  /* 0x0000009000017945 */ /* 0x000fe80003800200 */
[----:B------:R-:W-:Y:S05]  /*2c70*/  @P2 BRA `(.L_x_24) ;  /* 0x00000000001c2947 */ /* 0x000fea0003800000 */
[----:B------:R-:W-:Y:S01]  /*2c80*/  IMAD.IADD R30, R3, 0x1, R29 ;  /* 0x00000001031e7824 */ /* 0x000fe200078e021d */
[----:B01----:R-:W-:-:S04]  /*2c90*/  IADD3 R25, P1, PT, R15, R20, RZ ;  /* 0x000000140f197210 */ /* 0x003fc80007f3e0ff */
[----:B------:R-:W0:Y:S01]  /*2ca0*/  LDS.U16 R31, [R30] ;  /* 0x000000001e1f7984 */ /* 0x000e220000000400 */
[----:B------:R-:W-:Y:S02]  /*2cb0*/  LEA.HI.X.SX32 R32, R15, R16, 0x1, P1 ;  /* 0x000000100f207211 */ /* 0x000fe400008f0eff */
[----:B------:R-:W-:-:S04]  /*2cc0*/  LEA R24, P1, R25, UR4, 0x1 ;  /* 0x0000000419187c11 */ /* 0x000fc8000f8208ff */
[----:B------:R-:W-:-:S05]  /*2cd0*/  LEA.HI.X R25, R25, UR5, R32, 0x1, P1 ;  /* 0x0000000519197c11 */ /* 0x000fca00088f0c20 */
[----:B0-----:R2:W-:Y:S04]  /*2ce0*/  STG.E.U16 desc[UR6][R24.64+0x20], R31 ;  /* 0x0000201f18007986 */ /* 0x0015e8000c101506 */
.L_x_24:
[----:B------:R-:W-:Y:S05]  /*2cf0*/  BSYNC.RECONVERGENT B1 ;  /* 0x0000000000017941 */ /* 0x000fea0003800200 */
.L_x_23:
[----:B------:R-:W-:Y:S04]  /*2d00*/  BSSY.RECONVERGENT B1, `(.L_x_25) ;  /* 0x0000009000017945 */ /* 0x000fe80003800200 */
[----:B------:R-:W-:Y:S05]  /*2d10*/  @P3 BRA `(.L_x_26) ;  /* 0x00000000001c3947 */ /* 0x000fea0003800000 */
[----:B------:R-:W-:Y:S01]  /*2d20*/  IMAD.IADD R30, R4, 0x1, R29 ;  /* 0x00000001041e7824 */ /* 0x000fe200078e021d */
[----:B012---:R-:W-:-:S04]  /*2d30*/  IADD3 R25, P1, PT, R11, R20, RZ ;  /* 0x000000140b197210 */ /* 0x007fc80007f3e0ff */
[----:B------:R-:W0:Y:S01]  /*2d40*/  LDS.U16 R31, [R30] ;  /* 0x000000001e1f7984 */ /* 0x000e220000000400 */
[----:B------:R-:W-:Y:S02]  /*2d50*/  LEA.HI.X.SX32 R32, R11, R16, 0x1, P1 ;  /* 0x000000100b207211 */ /* 0x000fe400008f0eff */
[----:B------:R-:W-:-:S04]  /*2d60*/  LEA R24, P1, R25, UR4, 0x1 ;  /* 0x0000000419187c11 */ /* 0x000fc8000f8208ff */
[----:B------:R-:W-:-:S05]  /*2d70*/  LEA.HI.X R25, R25, UR5, R32, 0x1, P1 ;  /* 0x0000000519197c11 */ /* 0x000fca00088f0c20 */
[----:B0-----:R3:W-:Y:S04]  /*2d80*/  STG.E.U16 desc[UR6][R24.64+0x20], R31 ;  /* 0x0000201f18007986 */ /* 0x0017e8000c101506 */
.L_x_26:
[----:B------:R-:W-:Y:S05]  /*2d90*/  BSYNC.RECONVERGENT B1 ;  /* 0x0000000000017941 */ /* 0x000fea0003800200 */
.L_x_25:
[----:B------:R-:W-:Y:S01]  /*2da0*/  ISETP.GE.U32.AND P1, PT, R28, 0x80, PT ;  /* 0x000000801c00780c */ /* 0x000fe20003f26070 */
[----:B------:R-:W-:Y:S01]  /*2db0*/  VIADD R29, R29, 0x180 ;  /* 0x000001801d1d7836 */ /* 0x000fe20000000000 */
[C---:B------:R-:W-:Y:S01]  /*2dc0*/  LEA R15, R22.reuse, R15, 0x3 ;  /* 0x0000000f160f7211 */ /* 0x040fe200078e18ff */
[C---:B------:R-:W-:Y:S02]  /*2dd0*/  IMAD R11, R22.reuse, 0x8, R11 ;  /* 0x00000008160b7824 */ /* 0x040fe400078e020b */
[----:B------:R-:W-:Y:S02]  /*2de0*/  VIADD R21, R21, 0x8 ;  /* 0x0000000815157836 */ /* 0x000fe40000000000 */
[----:B------:R-:W-:Y:S02]  /*2df0*/  VIADD R27, R27, 0x8 ;  /* 0x000000081b1b7836 */ /* 0x000fe40000000000 */
[----:B------:R-:W-:Y:S02]  /*2e00*/  IMAD R17, R22, 0x8, R17 ;  /* 0x0000000816117824 */ /* 0x000fe400078e0211 */
[----:B------:R-:W-:-:S02]  /*2e10*/  VIADD R28, R28, 0x80 ;  /* 0x000000801c1c7836 */ /* 0x000fc40000000000 */
[----:B------:R-:W-:Y:S02]  /*2e20*/  VIADD R26, R26, 0x8 ;  /* 0x000000081a1a7836 */ /* 0x000fe40000000000 */
[----:B------:R-:W-:Y:S02]  /*2e30*/  IMAD R19, R22, 0x8, R19 ;  /* 0x0000000816137824 */ /* 0x000fe400078e0213 */
[----:B------:R-:W-:Y:S01]  /*2e40*/  VIADD R23, R23, 0x8 ;  /* 0x0000000817177836 */ /* 0x000fe20000000000 */
[----:B------:R-:W-:Y:S06]  /*2e50*/  @!P1 BRA `(.L_x_27) ;  /* 0xfffffffc00149947 */ /* 0x000fec000383ffff */
[----:B------:R-:W-:Y:S05]  /*2e60*/  BSYNC.RECONVERGENT B0 ;  /* 0x0000000000007941 */ /* 0x000fea0003800200 */
.L_x_18:
[----:B------:R-:W4:Y:S01]  /*2e70*/  S2R R11, SR_LANEID ;  /* 0x00000000000b7919 */ /* 0x000f220000000000 */
[----:B------:R-:W5:Y:S01]  /*2e80*/  LDCU UR4, c[0x0][0x398] ;  /* 0x00007300ff0477ac */ /* 0x000f620008000800 */
[--C-:B------:R-:W-:Y:S01]  /*2e90*/  HADD2.F32 R17, -RZ, R50.reuse.H0_H0 ;  /* 0x20000032ff117230 */ /* 0x100fe20000004100 */
[----:B------:R-:W-:Y:S01]  /*2ea0*/  ISETP.GE.AND P1, PT, R10, R22, PT ;  /* 0x000000160a00720c */ /* 0x000fe20003f26270 */
[----:B------:R-:W-:Y:S01]  /*2eb0*/  HADD2.F32 R50, -RZ, R50.H1_H1 ;  /* 0x30000032ff327230 */ /* 0x000fe20000004100 */
[----:B------:R-:W-:Y:S01]  /*2ec0*/  BSSY.RECONVERGENT B0, `(.L_x_28) ;  /* 0x000005d000007945 */ /* 0x000fe20003800200 */
[--C-:B------:R-:W-:Y:S01]  /*2ed0*/  HADD2.F32 R19, -RZ, R51.reuse.H0_H0 ;  /* 0x20000033ff137230 */ /* 0x100fe20000004100 */
[----:B------:R-:W-:Y:S01]  /*2ee0*/  MOV R35, R5 ;  /* 0x0000000500237202 */ /* 0x000fe20000000f00 */
[----:B------:R-:W-:Y:S02]  /*2ef0*/  HADD2.F32 R51, -RZ, R51.H1_H1 ;  /* 0x30000033ff337230 */ /* 0x000fe40000004100 */
[----:B------:R-:W-:-:S02]  /*2f00*/  IMAD.MOV.U32 R30, RZ, RZ, R8 ;  /* 0x000000ffff1e7224 */ /* 0x000fc400078e0008 */
[----:B------:R-:W-:Y:S02]  /*2f10*/  IMAD.MOV.U32 R32, RZ, RZ, R9 ;  /* 0x000000ffff207224 */ /* 0x000fe400078e0009 */
[----:B------:R-:W-:Y:S02]  /*2f20*/  IMAD.MOV.U32 R34, RZ, RZ, R90 ;  /* 0x000000ffff227224 */ /* 0x000fe400078e005a */
[----:B-----5:R-:W-:Y:S01]  /*2f30*/  FMUL R17, R17, UR4 ;  /* 0x0000000411117c20 */ /* 0x020fe20008400000 */
[----:B------:R-:W-:Y:S01]  /*2f40*/  FMUL R50, R50, UR4 ;  /* 0x0000000432327c20 */ /* 0x000fe20008400000 */
[----:B------:R-:W-:Y:S01]  /*2f50*/  FMUL R19, R19, UR4 ;  /* 0x0000000413137c20 */ /* 0x000fe20008400000 */
[----:B------:R-:W-:-:S03]  /*2f60*/  FMUL R26, R51, UR4 ;  /* 0x00000004331a7c20 */ /* 0x000fc60008400000 */
[----:B------:R-:W-:Y:S02]  /*2f70*/  F2FP.F16.F32.PACK_AB R50, R50, R17 ;  /* 0x000000113232723e */ /* 0x000fe400000000ff */
[----:B------:R-:W-:Y:S02]  /*2f80*/  IADD3 R17, PT, PT, R7, 0x10, RZ ;  /* 0x0000001007117810 */ /* 0x000fe40007ffe0ff */
[----:B------:R-:W-:Y:S01]  /*2f90*/  F2FP.F16.F32.PACK_AB R26, R26, R19 ;  /* 0x000000131a1a723e */ /* 0x000fe200000000ff */
[----:B------:R-:W-:Y:S01]  /*2fa0*/  VIADD R19, R6, 0x10 ;  /* 0x0000001006137836 */ /* 0x000fe20000000000 */
[----:B----4-:R-:W-:Y:S01]  /*2fb0*/  SHF.R.U32.HI R15, RZ, 0x2, R11 ;  /* 0x00000002ff0f7819 */ /* 0x010fe2000001160b */
[----:B------:R-:W-:Y:S01]  /*2fc0*/  IMAD R17, R17, R22, RZ ;  /* 0x0000001611117224 */ /* 0x000fe200078e02ff */
[----:B0123--:R-:W-:Y:S01]  /*2fd0*/  LOP3.LUT R24, R11, 0x3, RZ, 0xc0, !PT ;  /* 0x000000030b187812 */ /* 0x00ffe200078ec0ff */
[--C-:B------:R-:W-:Y:S02]  /*2fe0*/  HADD2.F32 R11, -RZ, R46.reuse.H0_H0 ;  /* 0x2000002eff0b7230 */ /* 0x100fe40000004100 */
[----:B------:R-:W-:-:S02]  /*2ff0*/  HADD2.F32 R46, -RZ, R46.H1_H1 ;  /* 0x3000002eff2e7230 */ /* 0x000fc40000004100 */
[----:B------:R-:W-:Y:S02]  /*3000*/  IMAD R28, R15, 0xc, R24 ;  /* 0x0000000c0f1c7824 */ /* 0x000fe400078e0218 */
        /* <DEDUP_REMOVED lines=10> */
[-C--:B------:R-:W-:Y:S01]  /*30b0*/  IMAD R19, R19, R22.reuse, RZ ;  /* 0x0000001613137224 */ /* 0x080fe200078e02ff */
[----:B------:R-:W0:Y:S01]  /*30c0*/  LDCU UR4, c[0x0][0x39c] ;  /* 0x00007380ff0477ac */ /* 0x000e220008000800 */
[----:B------:R-:W-:Y:S01]  /*30d0*/  F2FP.F16.F32.PACK_AB R24, R24, R15 ;  /* 0x0000000f1818723e */ /* 0x000fe200000000ff */
[----:B------:R-:W-:Y:S01]  /*30e0*/  VIADD R15, R8, 0x10 ;  /* 0x00000010080f7836 */ /* 0x000fe20000000000 */
[----:B------:R-:W-:Y:S01]  /*30f0*/  STS [R21], R46 ;  /* 0x0000002e15007388 */ /* 0x000fe20000000800 */
[----:B------:R-:W-:-:S02]  /*3100*/  IMAD R11, R11, R22, RZ ;  /* 0x000000160b0b7224 */ /* 0x000fc400078e02ff */
[----:B------:R-:W-:Y:S01]  /*3110*/  IMAD R15, R15, R22, RZ ;  /* 0x000000160f0f7224 */ /* 0x000fe200078e02ff */
[----:B------:R-:W-:Y:S01]  /*3120*/  STS [R21+0x180], R24 ;  /* 0x0001801815007388 */ /* 0x000fe20000000800 */
[C---:B------:R-:W-:Y:S02]  /*3130*/  IMAD R23, R12.reuse, 0x40, R17 ;  /* 0x000000400c177824 */ /* 0x040fe400078e0211 */
[C---:B------:R-:W-:Y:S01]  /*3140*/  IMAD R22, R12.reuse, 0x40, R15 ;  /* 0x000000400c167824 */ /* 0x040fe200078e020f */
[----:B------:R1:W-:Y:S01]  /*3150*/  STS [R21+0x190], R26 ;  /* 0x0001901a15007388 */ /* 0x0003e20000000800 */
[----:B------:R-:W-:Y:S01]  /*3160*/  IMAD.MOV.U32 R28, RZ, RZ, R7 ;  /* 0x000000ffff1c7224 */ /* 0x000fe200078e0007 */
[C-C-:B------:R-:W-:Y:S02]  /*3170*/  IADD3 R31, PT, PT, R13.reuse, R23, R14.reuse ;  /* 0x000000170d1f7210 */ /* 0x140fe40007ffe00e */
[----:B------:R-:W-:Y:S01]  /*3180*/  IADD3 R29, PT, PT, R13, R22, R14 ;  /* 0x000000160d1d7210 */ /* 0x000fe20007ffe00e */
[----:B-1----:R-:W-:-:S02]  /*3190*/  IMAD R21, R12, 0x40, R11 ;  /* 0x000000400c157824 */ /* 0x002fc400078e020b */
[----:B------:R-:W-:-:S03]  /*31a0*/  IMAD R12, R12, 0x40, R19 ;  /* 0x000000400c0c7824 */ /* 0x000fc600078e0213 */
[C-C-:B------:R-:W-:Y:S02]  /*31b0*/  IADD3 R21, PT, PT, R13.reuse, R21, R14.reuse ;  /* 0x000000150d157210 */ /* 0x140fe40007ffe00e */
[----:B------:R-:W-:Y:S01]  /*31c0*/  IADD3 R33, PT, PT, R13, R12, R14 ;  /* 0x0000000c0d217210 */ /* 0x000fe20007ffe00e */
[----:B------:R-:W-:Y:S01]  /*31d0*/  IMAD.MOV.U32 R14, RZ, RZ, R6 ;  /* 0x000000ffff0e7224 */ /* 0x000fe200078e0006 */
[----:B0-----:R-:W-:-:S06]  /*31e0*/  NOP ;  /* 0x0000000000007918 */ /* 0x001fcc0000000000 */
.L_x_29:
[----:B0-----:R-:W0:Y:S01]  /*31f0*/  LDC R44, c[0x0][0x3a4] ;  /* 0x0000e900ff2c7b82 */ /* 0x001e220000000800 */
[----:B------:R-:W-:Y:S02]  /*3200*/  VIADD R12, R14, 0x10 ;  /* 0x000000100e0c7836 */ /* 0x000fe40000000000 */
[----:B------:R-:W-:Y:S02]  /*3210*/  VIADD R13, R28, 0x10 ;  /* 0x000000101c0d7836 */ /* 0x000fe40000000000 */
[----:B------:R-:W-:Y:S01]  /*3220*/  VIADD R22, R32, 0x10 ;  /* 0x0000001020167836 */ /* 0x000fe20000000000 */
[----:B------:R-:W-:Y:S01]  /*3230*/  ISETP.GE.OR P0, PT, R12, UR4, P1 ;  /* 0x000000040c007c0c */ /* 0x000fe20008f06670 */
[----:B------:R-:W-:Y:S02]  /*3240*/  VIADD R12, R30, 0x10 ;  /* 0x000000101e0c7836 */ /* 0x000fe40000000000 */
[----:B------:R-:W-:Y:S02]  /*3250*/  VIADD R14, R14, 0x8 ;  /* 0x000000080e0e7836 */ /* 0x000fe40000000000 */
[----:B------:R-:W-:-:S02]  /*3260*/  VIADD R28, R28, 0x8 ;  /* 0x000000081c1c7836 */ /* 0x000fc40000000000 */
[----:B------:R-:W-:Y:S02]  /*3270*/  VIADD R30, R30, 0x8 ;  /* 0x000000081e1e7836 */ /* 0x000fe40000000000 */
[----:B------:R-:W-:-:S04]  /*3280*/  VIADD R32, R32, 0x8 ;  /* 0x0000000820207836 */ /* 0x000fc80000000000 */
[----:B------:R-:W-:Y:S01]  /*3290*/  @!P0 IMAD.IADD R36, R0, 0x1, R35 ;  /* 0x0000000100248824 */ /* 0x000fe200078e0223 */
[----:B0-----:R-:W-:-:S04]  /*32a0*/  ISETP.GE.AND P1, PT, R10, R44, PT ;  /* 0x0000002c0a00720c */ /* 0x001fc80003f26270 */
[----:B------:R-:W0:Y:S01]  /*32b0*/  @!P0 LDS.U16 R37, [R36] ;  /* 0x0000000024258984 */ /* 0x000e220000000400 */
[----:B------:R-:W-:Y:S02]  /*32c0*/  ISETP.GE.OR P2, PT, R13, UR4, P1 ;  /* 0x000000040d007c0c */ /* 0x000fe40008f46670 */
[----:B------:R-:W-:Y:S02]  /*32d0*/  ISETP.GE.OR P3, PT, R12, UR4, P1 ;  /* 0x000000040c007c0c */ /* 0x000fe40008f66670 */
[----:B------:R-:W-:Y:S01]  /*32e0*/  ISETP.GE.OR P4, PT, R22, UR4, P1 ;  /* 0x0000000416007c0c */ /* 0x000fe20008f86670 */
[----:B------:R-:W1:Y:S08]  /*32f0*/  @!P0 LDC.64 R12, c[0x0][0x390] ;  /* 0x0000e400ff0c8b82 */ /* 0x000e700000000a00 */
[--C-:B------:R-:W-:Y:S01]  /*3300*/  @!P2 IMAD.IADD R38, R2, 0x1, R35.reuse ;  /* 0x000000010226a824 */ /* 0x100fe200078e0223 */
[----:B------:R-:W2:Y:S01]  /*3310*/  @!P2 LDC.64 R22, c[0x0][0x390] ;  /* 0x0000e400ff16ab82 */ /* 0x000ea20000000a00 */
[----:B------:R-:W-:-:S02]  /*3320*/  @!P3 IMAD.IADD R40, R3, 0x1, R35 ;  /* 0x000000010328b824 */ /* 0x000fc400078e0223 */
[----:B------:R-:W-:Y:S01]  /*3330*/  @!P4 IMAD.IADD R42, R4, 0x1, R35 ;  /* 0x00000001042ac824 */ /* 0x000fe200078e0223 */
[----:B------:R-:W3:Y:S01]  /*3340*/  @!P2 LDS.U16 R39, [R38] ;  /* 0x000000002627a984 */ /* 0x000ee20000000400 */
[----:B------:R-:W-:-:S03]  /*3350*/  VIADD R35, R35, 0x180 ;  /* 0x0000018023237836 */ /* 0x000fc60000000000 */
[----:B------:R-:W4:Y:S01]  /*3360*/  @!P3 LDS.U16 R41, [R40] ;  /* 0x000000002829b984 */ /* 0x000f220000000400 */
[----:B------:R-:W5:Y:S03]  /*3370*/  @!P3 LDC.64 R24, c[0x0][0x390] ;  /* 0x0000e400ff18bb82 */ /* 0x000f660000000a00 */
[----:B------:R-:W4:Y:S01]  /*3380*/  @!P4 LDS.U16 R43, [R42] ;  /* 0x000000002a2bc984 */ /* 0x000f220000000400 */
[----:B-1----:R-:W-:-:S04]  /*3390*/  @!P0 IMAD.WIDE R12, R33, 0x2, R12 ;  /* 0x00000002210c8825 */ /* 0x002fc800078e020c */
[----:B------:R-:W1:Y:S01]  /*33a0*/  @!P4 LDC.64 R26, c[0x0][0x390] ;  /* 0x0000e400ff1acb82 */ /* 0x000e620000000a00 */
[----:B------:R-:W-:Y:S01]  /*33b0*/  IMAD R33, R44, 0x8, R33 ;  /* 0x000000082c217824 */ /* 0x000fe200078e0221 */
[----:B0-----:R0:W-:Y:S01]  /*33c0*/  @!P0 STG.E.U16 desc[UR6][R12.64], R37 ;  /* 0x000000250c008986 */ /* 0x0011e2000c101506 */
[----:B--2---:R-:W-:Y:S01]  /*33d0*/  @!P2 IMAD.WIDE R22, R31, 0x2, R22 ;  /* 0x000000021f16a825 */ /* 0x004fe200078e0216 */
[C---:B------:R-:W-:Y:S02]  /*33e0*/  ISETP.GE.U32.AND P0, PT, R34.reuse, 0x80, PT ;  /* 0x000000802200780c */ /* 0x040fe40003f06070 */
[----:B------:R-:W-:Y:S01]  /*33f0*/  IADD3 R34, PT, PT, R34, 0x80, RZ ;  /* 0x0000008022227810 */ /* 0x000fe20007ffe0ff */
[----:B------:R-:W-:Y:S02]  /*3400*/  IMAD R31, R44, 0x8, R31 ;  /* 0x000000082c1f7824 */ /* 0x000fe400078e021f */
[----:B-----5:R-:W-:-:S04]  /*3410*/  @!P3 IMAD.WIDE R24, R29, 0x2, R24 ;  /* 0x000000021d18b825 */ /* 0x020fc800078e0218 */
[C---:B------:R-:W-:Y:S02]  /*3420*/  IMAD R29, R44.reuse, 0x8, R29 ;  /* 0x000000082c1d7824 */ /* 0x040fe400078e021d */
[----:B-1----:R-:W-:Y:S01]  /*3430*/  @!P4 IMAD.WIDE R26, R21, 0x2, R26 ;  /* 0x00000002151ac825 */ /* 0x002fe200078e021a */
[----:B---3--:R0:W-:Y:S03]  /*3440*/  @!P2 STG.E.U16 desc[UR6][R22.64], R39 ;  /* 0x000000271600a986 */ /* 0x0081e6000c101506 */
[----:B------:R-:W-:Y:S01]  /*3450*/  IMAD R21, R44, 0x8, R21 ;  /* 0x000000082c157824 */ /* 0x000fe200078e0215 */
[----:B----4-:R0:W-:Y:S04]  /*3460*/  @!P3 STG.E.U16 desc[UR6][R24.64], R41 ;  /* 0x000000291800b986 */ /* 0x0101e8000c101506 */
[----:B------:R0:W-:Y:S01]  /*3470*/  @!P4 STG.E.U16 desc[UR6][R26.64], R43 ;  /* 0x0000002b1a00c986 */ /* 0x0001e2000c101506 */
[----:B------:R-:W-:Y:S05]  /*3480*/  @!P0 BRA `(.L_x_29) ;  /* 0xfffffffc00588947 */ /* 0x000fea000383ffff */
[----:B------:R-:W-:Y:S05]  /*3490*/  BSYNC.RECONVERGENT B0 ;  /* 0x0000000000007941 */ /* 0x000fea0003800200 */
.L_x_28:
[----:B------:R-:W1:Y:S01]  /*34a0*/  S2R R10, SR_LANEID ;  /* 0x00000000000a7919 */ /* 0x000e620000000000 */
[----:B------:R-:W2:Y:S01]  /*34b0*/  LDCU UR4, c[0x0][0x398] ;  /* 0x00007300ff0477ac */ /* 0x000ea20008000800 */
[----:B0-----:R-:W0:Y:S01]  /*34c0*/  LDC R23, c[0x0][0x39c] ;  /* 0x0000e700ff177b82 */ /* 0x001e220000000800 */
[--C-:B------:R-:W-:Y:S01]  /*34d0*/  HADD2.F32 R14, -RZ, R54.reuse.H0_H0 ;  /* 0x20000036ff0e7230 */ /* 0x100fe20000004100 */
[----:B------:R-:W-:Y:S01]  /*34e0*/  ISETP.GE.AND P0, PT, R18, R44, PT ;  /* 0x0000002c1200720c */ /* 0x000fe20003f06270 */
[--C-:B------:R-:W-:Y:S02]  /*34f0*/  HADD2.F32 R22, -RZ, R55.reuse.H0_H0 ;  /* 0x20000037ff167230 */ /* 0x100fe40000004100 */
[----:B------:R-:W-:Y:S02]  /*3500*/  HADD2.F32 R54, -RZ, R54.H1_H1 ;  /* 0x30000036ff367230 */ /* 0x000fe40000004100 */
[----:B------:R-:W-:Y:S02]  /*3510*/  HADD2.F32 R55, -RZ, R55.H1_H1 ;  /* 0x30000037ff377230 */ /* 0x000fe40000004100 */
[----:B--2---:R-:W-:Y:S01]  /*3520*/  FMUL R14, R14, UR4 ;  /* 0x000000040e0e7c20 */ /* 0x004fe20008400000 */
[----:B------:R-:W-:Y:S01]  /*3530*/  FMUL R21, R54, UR4 ;  /* 0x0000000436157c20 */ /* 0x000fe20008400000 */
[----:B------:R-:W-:Y:S01]  /*3540*/  FMUL R22, R22, UR4 ;  /* 0x0000000416167c20 */ /* 0x000fe20008400000 */
[----:B------:R-:W-:-:S03]  /*3550*/  FMUL R55, R55, UR4 ;  /* 0x0000000437377c20 */ /* 0x000fc60008400000 */
[----:B------:R-:W-:Y:S02]  /*3560*/  F2FP.F16.F32.PACK_AB R14, R21, R14 ;  /* 0x0000000e150e723e */ /* 0x000fe400000000ff */
[----:B------:R-:W-:Y:S02]  /*3570*/  F2FP.F16.F32.PACK_AB R22, R55, R22 ;  /* 0x000000163716723e */ /* 0x000fe400000000ff */
[----:B-1----:R-:W-:Y:S02]  /*3580*/  SHF.R.U32.HI R12, RZ, 0x2, R10 ;  /* 0x00000002ff0c7819 */ /* 0x002fe4000001160a */
        /* <DEDUP_REMOVED lines=8> */
[----:B------:R-:W-:Y:S02]  /*3610*/  FMUL R12, R12, UR4 ;  /* 0x000000040c0c7c20 */ /* 0x000fe40008400000 */
[----:B------:R-:W-:Y:S01]  /*3620*/  F2FP.F16.F32.PACK_AB R10, R13, R10 ;  /* 0x0000000a0d0a723e */ /* 0x000fe200000000ff */
[----:B------:R-:W-:Y:S01]  /*3630*/  FMUL R53, R53, UR4 ;  /* 0x0000000435357c20 */ /* 0x000fe20008400000 */
[----:B------:R-:W-:Y:S01]  /*3640*/  LEA R13, R24, R5, 0x2 ;  /* 0x00000005180d7211 */ /* 0x000fe200078e10ff */
[----:B------:R-:W1:Y:S01]  /*3650*/  LDCU.64 UR4, c[0x0][0x390] ;  /* 0x00007200ff0477ac */ /* 0x000e620008000a00 */
[----:B------:R-:W2:Y:S02]  /*3660*/  LDC R24, c[0x0][0x3a4] ;  /* 0x0000e900ff187b82 */ /* 0x000ea40000000800 */
[----:B------:R-:W-:Y:S01]  /*3670*/  F2FP.F16.F32.PACK_AB R12, R53, R12 ;  /* 0x0000000c350c723e */ /* 0x000fe200000000ff */
[----:B------:R3:W-:Y:S04]  /*3680*/  STS [R13], R10 ;  /* 0x0000000a0d007388 */ /* 0x0007e80000000800 */
[----:B------:R3:W-:Y:S04]  /*3690*/  STS [R13+0x180], R12 ;  /* 0x0001800c0d007388 */ /* 0x0007e80000000800 */
[----:B------:R3:W-:Y:S04]  /*36a0*/  STS [R13+0x10], R14 ;  /* 0x0000100e0d007388 */ /* 0x0007e80000000800 */
[----:B------:R3:W-:Y:S01]  /*36b0*/  STS [R13+0x190], R22 ;  /* 0x000190160d007388 */ /* 0x0007e20000000800 */
[----:B0-----:R-:W-:Y:S01]  /*36c0*/  NOP ;  /* 0x0000000000007918 */ /* 0x001fe20000000000 */
.L_x_38:
[----:B---3--:R-:W-:Y:S01]  /*36d0*/  VIADD R10, R6, 0x10 ;  /* 0x00000010060a7836 */ /* 0x008fe20000000000 */
[----:B------:R-:W-:Y:S01]  /*36e0*/  BSSY.RECONVERGENT B0, `(.L_x_30) ;  /* 0x0000011000007945 */ /* 0x000fe20003800200 */
[----:B012---:R-:W-:Y:S02]  /*36f0*/  VIADD R12, R7, 0x10 ;  /* 0x00000010070c7836 */ /* 0x007fe40000000000 */
[----:B------:R-:W-:Y:S01]  /*3700*/  VIADD R13, R9, 0x10 ;  /* 0x00000010090d7836 */ /* 0x000fe20000000000 */
[----:B------:R-:W-:Y:S01]  /*3710*/  ISETP.GE.OR P1, PT, R10, R23, P0 ;  /* 0x000000170a00720c */ /* 0x000fe20000726670 */
[----:B------:R-:W-:Y:S01]  /*3720*/  VIADD R10, R8, 0x10 ;  /* 0x00000010080a7836 */ /* 0x000fe20000000000 */
[----:B--2---:R-:W-:-:S04]  /*3730*/  ISETP.GE.AND P0, PT, R18, R24, PT ;  /* 0x000000181200720c */ /* 0x004fc80003f06270 */
[-C--:B------:R-:W-:Y:S02]  /*3740*/  ISETP.GE.OR P4, PT, R12, R23.reuse, P0 ;  /* 0x000000170c00720c */ /* 0x080fe40000786670 */
[-C--:B------:R-:W-:Y:S02]  /*3750*/  ISETP.GE.OR P2, PT, R10, R23.reuse, P0 ;  /* 0x000000170a00720c */ /* 0x080fe40000746670 */
[----:B------:R-:W-:-:S03]  /*3760*/  ISETP.GE.OR P3, PT, R13, R23, P0 ;  /* 0x000000170d00720c */ /* 0x000fc60000766670 */
[----:B------:R-:W-:Y:S10]  /*3770*/  @P1 BRA `(.L_x_31) ;  /* 0x00000000001c1947 */ /* 0x000ff40003800000 */
[----:B------:R-:W-:Y:S01]  /*3780*/  IMAD.IADD R10, R0, 0x1, R5 ;  /* 0x00000001000a7824 */ /* 0x000fe200078e0205 */
[----:B------:R-:W-:-:S04]  /*3790*/  IADD3 R13, P1, PT, R19, R20, RZ ;  /* 0x00000014130d7210 */ /* 0x000fc80007f3e0ff */
[----:B------:R-:W0:Y:S01]  /*37a0*/  LDS.U16 R21, [R10] ;  /* 0x000000000a157984 */ /* 0x000e220000000400 */
[----:B------:R-:W-:Y:S02]  /*37b0*/  LEA.HI.X.SX32 R14, R19, R16, 0x1, P1 ;  /* 0x00000010130e7211 */ /* 0x000fe400008f0eff */
[----:B-1----:R-:W-:-:S04]  /*37c0*/  LEA R12, P1, R13, UR4, 0x1 ;  /* 0x000000040d0c7c11 */ /* 0x002fc8000f8208ff */
[----:B------:R-:W-:-:S05]  /*37d0*/  LEA.HI.X R13, R13, UR5, R14, 0x1, P1 ;  /* 0x000000050d0d7c11 */ /* 0x000fca00088f0c0e */
[----:B0-----:R0:W-:Y:S04]  /*37e0*/  STG.E.U16 desc[UR6][R12.64+0x20], R21 ;  /* 0x000020150c007986 */ /* 0x0011e8000c101506 */
.L_x_31:
[----:B-1----:R-:W-:Y:S05]  /*37f0*/  BSYNC.RECONVERGENT B0 ;  /* 0x0000000000007941 */ /* 0x002fea0003800200 */
.L_x_30:
[----:B------:R-:W-:Y:S04]  /*3800*/  BSSY.RECONVERGENT B0, `(.L_x_32) ;  /* 0x0000009000007945 */ /* 0x000fe80003800200 */
[----:B------:R-:W-:Y:S05]  /*3810*/  @P4 BRA `(.L_x_33) ;  /* 0x00000000001c4947 */ /* 0x000fea0003800000 */
[----:B------:R-:W-:Y:S01]  /*3820*/  IMAD.IADD R10, R2, 0x1, R5 ;  /* 0x00000001020a7824 */ /* 0x000fe200078e0205 */
[----:B0-----:R-:W-:-:S04]  /*3830*/  IADD3 R13, P1, PT, R17, R20, RZ ;  /* 0x00000014110d7210 */ /* 0x001fc80007f3e0ff */
[----:B------:R-:W0:Y:S01]  /*3840*/  LDS.U16 R21, [R10] ;  /* 0x000000000a157984 */ /* 0x000e220000000400 */
[----:B------:R-:W-:Y:S02]  /*3850*/  LEA.HI.X.SX32 R14, R17, R16, 0x1, P1 ;  /* 0x00000010110e7211 */ /* 0x000fe400008f0eff */
[----:B------:R-:W-:-:S04]  /*3860*/  LEA R12, P1, R13, UR4, 0x1 ;  /* 0x000000040d0c7c11 */ /* 0x000fc8000f8208ff */
[----:B------:R-:W-:-:S05]  /*3870*/  LEA.HI.X R13, R13, UR5, R14, 0x1, P1 ;  /* 0x000000050d0d7c11 */ /* 0x000fca00088f0c0e */
[----:B0-----:R1:W-:Y:S04]  /*3880*/  STG.E.U16 desc[UR6][R12.64+0x20], R21 ;  /* 0x000020150c007986 */ /* 0x0013e8000c101506 */
.L_x_33:
[----:B------:R-:W-:Y:S05]  /*3890*/  BSYNC.RECONVERGENT B0 ;  /* 0x0000000000007941 */ /* 0x000fea0003800200 */
.L_x_32:
        /* <DEDUP_REMOVED lines=9> */
.L_x_35:
[----:B------:R-:W-:Y:S05]  /*3930*/  BSYNC.RECONVERGENT B0 ;  /* 0x0000000000007941 */ /* 0x000fea0003800200 */
.L_x_34:
        /* <DEDUP_REMOVED lines=9> */
.L_x_37:
[----:B------:R-:W-:Y:S05]  /*39d0*/  BSYNC.RECONVERGENT B0 ;  /* 0x0000000000007941 */ /* 0x000fea0003800200 */
.L_x_36:
[----:B------:R-:W-:Y:S01]  /*39e0*/  ISETP.GE.U32.AND P1, PT, R90, 0x80, PT ;  /* 0x000000805a00780c */ /* 0x000fe20003f26070 */
[----:B------:R-:W-:Y:S01]  /*39f0*/  VIADD R5, R5, 0x180 ;  /* 0x0000018005057836 */ /* 0x000fe20000000000 */
[C---:B------:R-:W-:Y:S01]  /*3a00*/  LEA R11, R24.reuse, R11, 0x3 ;  /* 0x0000000b180b7211 */ /* 0x040fe200078e18ff */
[----:B------:R-:W-:Y:S02]  /*3a10*/  VIADD R9, R9, 0x8 ;  /* 0x0000000809097836 */ /* 0x000fe40000000000 */
[----:B------:R-:W-:Y:S02]  /*3a20*/  IMAD R15, R24, 0x8, R15 ;  /* 0x00000008180f7824 */ /* 0x000fe400078e020f */
[----:B------:R-:W-:Y:S02]  /*3a30*/  VIADD R8, R8, 0x8 ;  /* 0x0000000808087836 */ /* 0x000fe40000000000 */
[----:B------:R-:W-:Y:S02]  /*3a40*/  IMAD R17, R24, 0x8, R17 ;  /* 0x0000000818117824 */ /* 0x000fe400078e0211 */
[----:B------:R-:W-:-:S02]  /*3a50*/  VIADD R90, R90, 0x80 ;  /* 0x000000805a5a7836 */ /* 0x000fc40000000000 */
[----:B------:R-:W-:Y:S02]  /*3a60*/  VIADD R7, R7, 0x8 ;  /* 0x0000000807077836 */ /* 0x000fe40000000000 */
[----:B------:R-:W-:Y:S02]  /*3a70*/  IMAD R19, R24, 0x8, R19 ;  /* 0x0000000818137824 */ /* 0x000fe400078e0213 */
[----:B------:R-:W-:Y:S01]  /*3a80*/  VIADD R6, R6, 0x8 ;  /* 0x0000000806067836 */ /* 0x000fe20000000000 */
[----:B------:R-:W-:Y:S06]  /*3a90*/  @!P1 BRA `(.L_x_38) ;  /* 0xfffffffc000c9947 */ /* 0x000fec000383ffff */
[----:B------:R-:W-:Y:S05]  /*3aa0*/  EXIT ;  /* 0x000000000000794d */ /* 0x000fea0003800000 */
.L_x_39:
        /* <DEDUP_REMOVED lines=13> */
.L_x_41:


//--------------------- .nv.shared.reserved.0     --------------------------
	.section	.nv.shared.reserved.0,"aw",@nobits
	.weak		__nv_reservedSMEM_offset_0_alias
	.size		__nv_reservedSMEM_offset_0_alias, 0, 64
	.other		__nv_reservedSMEM_offset_0_alias,@"STO_CUDA_RESERVED_SHARED STV_DEFAULT"
__nv_reservedSMEM_offset_0_alias:
	.zero		0
	.zero		64


//--------------------- .nv.shared._Z26int2_backward_dx_tc_kernelPK6__halfPKhPS_fiii --------------------------
	.section	.nv.shared._Z26int2_backward_dx_tc_kernelPK6__halfPKhPS_fiii,"aw",@nobits
	.sectionflags	@""
	.align	2
.nv.shared._Z26int2_backward_dx_tc_kernelPK6__halfPKhPS_fiii:
	.zero		13824


//--------------------- .nv.constant0._Z33int2_backward_dx_tc_simple_kernelPK6__halfPKhPS_fiii --------------------------
	.section	.nv.constant0._Z33int2_backward_dx_tc_simple_kernelPK6__halfPKhPS_fiii,"a",@progbits
	.sectionflags	@""
	.align	4
.nv.constant0._Z33int2_backward_dx_tc_simple_kernelPK6__halfPKhPS_fiii:
	.zero		936


//--------------------- .nv.constant0._Z26int2_backward_dx_tc_kernelPK6__halfPKhPS_fiii --------------------------
	.section	.nv.constant0._Z26int2_backward_dx_tc_kernelPK6__halfPKhPS_fiii,"a",@progbits
	.sectionflags	@""
	.align	4
.nv.constant0._Z26int2_backward_dx_tc_kernelPK6__halfPKhPS_fiii:
	.zero		936


//--------------------- SYMBOLS --------------------------

	.type		.nv.reservedSmem.offset0,@object
	.size		.nv.reservedSmem.offset0,0x4
	.type		.nv.reservedSmem.cap,@object
	.size		.nv.reservedSmem.cap,0x4
